//
// Generated by NVIDIA NVVM Compiler
//
// Compiler Build ID: CL-36424714
// Cuda compilation tools, release 13.0, V13.0.88
// Based on NVVM 20.0.0
//

.version 9.0
.target sm_100
.address_size 64

	// .globl	_Z7abT_gpuPKfS0_Pfiii
// _ZZ7abT_gpuPKfS0_PfiiiE3sA1 has been demoted
// _ZZ7abT_gpuPKfS0_PfiiiE3sA2 has been demoted
// _ZZ7abT_gpuPKfS0_PfiiiE3sA3 has been demoted
// _ZZ7abT_gpuPKfS0_PfiiiE3sA4 has been demoted
// _ZZ7abT_gpuPKfS0_PfiiiE3sB1 has been demoted
// _ZZ7abT_gpuPKfS0_PfiiiE3sB2 has been demoted
// _ZZ7abT_gpuPKfS0_PfiiiE3sB3 has been demoted
// _ZZ7abT_gpuPKfS0_PfiiiE3sB4 has been demoted
// _ZZ9abT16_gpuPKfS0_PfiiiE3sA1 has been demoted
// _ZZ9abT16_gpuPKfS0_PfiiiE3sB1 has been demoted
// _ZZ9abT_gpu_1PKfS0_PfiiiE3sA1 has been demoted
// _ZZ9abT_gpu_1PKfS0_PfiiiE3sB1 has been demoted

.visible .entry _Z7abT_gpuPKfS0_Pfiii(
	.param .u64 .ptr .align 1 _Z7abT_gpuPKfS0_Pfiii_param_0,
	.param .u64 .ptr .align 1 _Z7abT_gpuPKfS0_Pfiii_param_1,
	.param .u64 .ptr .align 1 _Z7abT_gpuPKfS0_Pfiii_param_2,
	.param .u32 _Z7abT_gpuPKfS0_Pfiii_param_3,
	.param .u32 _Z7abT_gpuPKfS0_Pfiii_param_4,
	.param .u32 _Z7abT_gpuPKfS0_Pfiii_param_5
)
{
	.reg .pred 	%p<7>;
	.reg .b32 	%r<76>;
	.reg .b32 	%f<155>;
	.reg .b64 	%rd<30>;
	// demoted variable
	.shared .align 4 .b8 _ZZ7abT_gpuPKfS0_PfiiiE3sA1[1024];
	// demoted variable
	.shared .align 4 .b8 _ZZ7abT_gpuPKfS0_PfiiiE3sA2[1024];
	// demoted variable
	.shared .align 4 .b8 _ZZ7abT_gpuPKfS0_PfiiiE3sA3[1024];
	// demoted variable
	.shared .align 4 .b8 _ZZ7abT_gpuPKfS0_PfiiiE3sA4[1024];
	// demoted variable
	.shared .align 4 .b8 _ZZ7abT_gpuPKfS0_PfiiiE3sB1[1024];
	// demoted variable
	.shared .align 4 .b8 _ZZ7abT_gpuPKfS0_PfiiiE3sB2[1024];
	// demoted variable
	.shared .align 4 .b8 _ZZ7abT_gpuPKfS0_PfiiiE3sB3[1024];
	// demoted variable
	.shared .align 4 .b8 _ZZ7abT_gpuPKfS0_PfiiiE3sB4[1024];
	ld.param.u32 	%r25, [_Z7abT_gpuPKfS0_Pfiii_param_3];
	ld.param.u32 	%r23, [_Z7abT_gpuPKfS0_Pfiii_param_4];
	ld.param.u32 	%r24, [_Z7abT_gpuPKfS0_Pfiii_param_5];
	mov.u32 	%r1, %tid.x;
	mov.u32 	%r2, %tid.y;
	mov.u32 	%r26, %ctaid.y;
	mov.u32 	%r27, %ntid.y;
	mad.lo.s32 	%r28, %r26, %r27, %r2;
	shl.b32 	%r3, %r28, 2;
	mov.u32 	%r29, %ctaid.x;
	mov.u32 	%r30, %ntid.x;
	mul.lo.s32 	%r31, %r29, %r30;
	shl.b32 	%r32, %r31, 2;
	add.s32 	%r4, %r32, %r1;
	setp.ge.s32 	%p1, %r3, %r25;
	setp.ge.s32 	%p2, %r4, %r23;
	or.pred  	%p3, %p1, %p2;
	@%p3 bra 	$L__BB0_7;
	setp.lt.s32 	%p4, %r24, 1;
	mov.f32 	%f138, 0f00000000;
	mov.f32 	%f137, %f138;
	mov.f32 	%f136, %f138;
	mov.f32 	%f135, %f138;
	mov.f32 	%f134, %f138;
	mov.f32 	%f133, %f138;
	mov.f32 	%f132, %f138;
	mov.f32 	%f131, %f138;
	mov.f32 	%f130, %f138;
	mov.f32 	%f129, %f138;
	mov.f32 	%f128, %f138;
	mov.f32 	%f127, %f138;
	mov.f32 	%f126, %f138;
	mov.f32 	%f125, %f138;
	mov.f32 	%f124, %f138;
	mov.f32 	%f123, %f138;
	@%p4 bra 	$L__BB0_6;
	mad.lo.s32 	%r5, %r24, %r3, %r1;
	shl.b32 	%r34, %r2, 6;
	mov.u32 	%r35, _ZZ7abT_gpuPKfS0_PfiiiE3sA1;
	add.s32 	%r6, %r35, %r34;
	mov.u32 	%r36, _ZZ7abT_gpuPKfS0_PfiiiE3sA2;
	add.s32 	%r7, %r36, %r34;
	shl.b32 	%r37, %r1, 2;
	add.s32 	%r8, %r7, %r37;
	mov.u32 	%r38, _ZZ7abT_gpuPKfS0_PfiiiE3sA3;
	add.s32 	%r9, %r38, %r34;
	mov.u32 	%r39, _ZZ7abT_gpuPKfS0_PfiiiE3sA4;
	add.s32 	%r10, %r39, %r34;
	mad.lo.s32 	%r11, %r24, %r4, %r2;
	mov.u32 	%r40, _ZZ7abT_gpuPKfS0_PfiiiE3sB1;
	add.s32 	%r41, %r40, %r34;
	add.s32 	%r12, %r41, %r37;
	mov.u32 	%r42, _ZZ7abT_gpuPKfS0_PfiiiE3sB2;
	add.s32 	%r43, %r42, %r34;
	add.s32 	%r13, %r43, %r37;
	mov.u32 	%r44, _ZZ7abT_gpuPKfS0_PfiiiE3sB3;
	add.s32 	%r45, %r44, %r34;
	add.s32 	%r14, %r45, %r37;
	mov.u32 	%r46, _ZZ7abT_gpuPKfS0_PfiiiE3sB4;
	add.s32 	%r47, %r46, %r34;
	add.s32 	%r15, %r47, %r37;
	mov.f32 	%f123, 0f00000000;
	mov.b32 	%r73, 0;
	mul.wide.u32 	%rd7, %r24, 4;
	mov.f32 	%f124, %f123;
	mov.f32 	%f125, %f123;
	mov.f32 	%f126, %f123;
	mov.f32 	%f127, %f123;
	mov.f32 	%f128, %f123;
	mov.f32 	%f129, %f123;
	mov.f32 	%f130, %f123;
	mov.f32 	%f131, %f123;
	mov.f32 	%f132, %f123;
	mov.f32 	%f133, %f123;
	mov.f32 	%f134, %f123;
	mov.f32 	%f135, %f123;
	mov.f32 	%f136, %f123;
	mov.f32 	%f137, %f123;
	mov.f32 	%f138, %f123;
$L__BB0_3:
	ld.param.u64 	%rd28, [_Z7abT_gpuPKfS0_Pfiii_param_1];
	ld.param.u64 	%rd27, [_Z7abT_gpuPKfS0_Pfiii_param_0];
	mov.u32 	%r49, %tid.x;
	shl.b32 	%r74, %r49, 2;
	add.s32 	%r50, %r5, %r73;
	cvta.to.global.u64 	%rd4, %rd27;
	mul.wide.s32 	%rd5, %r50, 4;
	add.s64 	%rd6, %rd4, %rd5;
	ld.global.nc.f32 	%f67, [%rd6];
	add.s32 	%r51, %r6, %r74;
	st.shared.f32 	[%r51], %f67;
	add.s64 	%rd8, %rd6, %rd7;
	ld.global.nc.f32 	%f68, [%rd8];
	st.shared.f32 	[%r8], %f68;
	add.s64 	%rd9, %rd8, %rd7;
	ld.global.nc.f32 	%f69, [%rd9];
	add.s32 	%r52, %r9, %r74;
	st.shared.f32 	[%r52], %f69;
	add.s64 	%rd10, %rd9, %rd7;
	ld.global.nc.f32 	%f70, [%rd10];
	add.s32 	%r53, %r10, %r74;
	st.shared.f32 	[%r53], %f70;
	add.s32 	%r54, %r11, %r73;
	cvta.to.global.u64 	%rd11, %rd28;
	mul.wide.s32 	%rd12, %r54, 4;
	add.s64 	%rd13, %rd11, %rd12;
	ld.global.nc.f32 	%f71, [%rd13];
	st.shared.f32 	[%r12], %f71;
	shl.b32 	%r55, %r24, 4;
	add.s32 	%r56, %r54, %r55;
	mul.wide.s32 	%rd14, %r56, 4;
	add.s64 	%rd15, %rd11, %rd14;
	ld.global.nc.f32 	%f72, [%rd15];
	st.shared.f32 	[%r13], %f72;
	shl.b32 	%r57, %r24, 5;
	add.s32 	%r58, %r54, %r57;
	mul.wide.s32 	%rd16, %r58, 4;
	add.s64 	%rd17, %rd11, %rd16;
	ld.global.nc.f32 	%f73, [%rd17];
	st.shared.f32 	[%r14], %f73;
	add.s32 	%r59, %r58, %r55;
	mul.wide.s32 	%rd18, %r59, 4;
	add.s64 	%rd19, %rd11, %rd18;
	ld.global.nc.f32 	%f74, [%rd19];
	st.shared.f32 	[%r15], %f74;
	bar.sync 	0;
	mov.b32 	%r75, 4;
$L__BB0_4:
	add.s32 	%r60, %r6, %r75;
	ld.shared.f32 	%f75, [%r60+-4];
	mov.u32 	%r61, _ZZ7abT_gpuPKfS0_PfiiiE3sB1;
	add.s32 	%r62, %r61, %r74;
	ld.shared.f32 	%f76, [%r62];
	fma.rn.f32 	%f77, %f75, %f76, %f137;
	add.s32 	%r63, %r7, %r75;
	ld.shared.f32 	%f78, [%r63+-4];
	fma.rn.f32 	%f79, %f76, %f78, %f138;
	add.s32 	%r64, %r9, %r75;
	ld.shared.f32 	%f80, [%r64+-4];
	fma.rn.f32 	%f81, %f80, %f76, %f136;
	add.s32 	%r65, %r10, %r75;
	ld.shared.f32 	%f82, [%r65+-4];
	fma.rn.f32 	%f83, %f76, %f82, %f135;
	mov.u32 	%r66, _ZZ7abT_gpuPKfS0_PfiiiE3sB2;
	add.s32 	%r67, %r66, %r74;
	ld.shared.f32 	%f84, [%r67];
	fma.rn.f32 	%f85, %f75, %f84, %f134;
	fma.rn.f32 	%f86, %f84, %f78, %f133;
	fma.rn.f32 	%f87, %f80, %f84, %f132;
	fma.rn.f32 	%f88, %f84, %f82, %f131;
	mov.u32 	%r68, _ZZ7abT_gpuPKfS0_PfiiiE3sB3;
	add.s32 	%r69, %r68, %r74;
	ld.shared.f32 	%f89, [%r69];
	fma.rn.f32 	%f90, %f75, %f89, %f130;
	fma.rn.f32 	%f91, %f89, %f78, %f129;
	fma.rn.f32 	%f92, %f80, %f89, %f128;
	fma.rn.f32 	%f93, %f89, %f82, %f127;
	mov.u32 	%r70, _ZZ7abT_gpuPKfS0_PfiiiE3sB4;
	add.s32 	%r71, %r70, %r74;
	ld.shared.f32 	%f94, [%r71];
	fma.rn.f32 	%f95, %f75, %f94, %f126;
	fma.rn.f32 	%f96, %f94, %f78, %f125;
	fma.rn.f32 	%f97, %f80, %f94, %f124;
	fma.rn.f32 	%f98, %f94, %f82, %f123;
	ld.shared.f32 	%f99, [%r60];
	ld.shared.f32 	%f100, [%r62+64];
	fma.rn.f32 	%f137, %f99, %f100, %f77;
	ld.shared.f32 	%f101, [%r63];
	fma.rn.f32 	%f138, %f100, %f101, %f79;
	ld.shared.f32 	%f102, [%r64];
	fma.rn.f32 	%f136, %f102, %f100, %f81;
	ld.shared.f32 	%f103, [%r65];
	fma.rn.f32 	%f135, %f100, %f103, %f83;
	ld.shared.f32 	%f104, [%r67+64];
	fma.rn.f32 	%f134, %f99, %f104, %f85;
	fma.rn.f32 	%f133, %f104, %f101, %f86;
	fma.rn.f32 	%f132, %f102, %f104, %f87;
	fma.rn.f32 	%f131, %f104, %f103, %f88;
	ld.shared.f32 	%f105, [%r69+64];
	fma.rn.f32 	%f130, %f99, %f105, %f90;
	fma.rn.f32 	%f129, %f105, %f101, %f91;
	fma.rn.f32 	%f128, %f102, %f105, %f92;
	fma.rn.f32 	%f127, %f105, %f103, %f93;
	ld.shared.f32 	%f106, [%r71+64];
	fma.rn.f32 	%f126, %f99, %f106, %f95;
	fma.rn.f32 	%f125, %f106, %f101, %f96;
	fma.rn.f32 	%f124, %f102, %f106, %f97;
	fma.rn.f32 	%f123, %f106, %f103, %f98;
	add.s32 	%r75, %r75, 8;
	add.s32 	%r74, %r74, 128;
	setp.ne.s32 	%p5, %r75, 68;
	@%p5 bra 	$L__BB0_4;
	bar.sync 	0;
	add.s32 	%r73, %r73, 16;
	setp.lt.s32 	%p6, %r73, %r24;
	@%p6 bra 	$L__BB0_3;
$L__BB0_6:
	ld.param.u64 	%rd29, [_Z7abT_gpuPKfS0_Pfiii_param_2];
	mad.lo.s32 	%r72, %r23, %r3, %r4;
	cvta.to.global.u64 	%rd20, %rd29;
	mul.wide.s32 	%rd21, %r72, 4;
	add.s64 	%rd22, %rd20, %rd21;
	st.global.f32 	[%rd22], %f137;
	mul.wide.s32 	%rd23, %r23, 4;
	add.s64 	%rd24, %rd22, %rd23;
	st.global.f32 	[%rd24], %f138;
	add.s64 	%rd25, %rd24, %rd23;
	st.global.f32 	[%rd25], %f136;
	add.s64 	%rd26, %rd25, %rd23;
	st.global.f32 	[%rd26], %f135;
	st.global.f32 	[%rd22+64], %f134;
	st.global.f32 	[%rd24+64], %f133;
	st.global.f32 	[%rd25+64], %f132;
	st.global.f32 	[%rd26+64], %f131;
	st.global.f32 	[%rd22+128], %f130;
	st.global.f32 	[%rd24+128], %f129;
	st.global.f32 	[%rd25+128], %f128;
	st.global.f32 	[%rd26+128], %f127;
	st.global.f32 	[%rd22+192], %f126;
	st.global.f32 	[%rd24+192], %f125;
	st.global.f32 	[%rd25+192], %f124;
	st.global.f32 	[%rd26+192], %f123;
$L__BB0_7:
	ret;

}
	// .globl	_Z9abT16_gpuPKfS0_Pfiii
.visible .entry _Z9abT16_gpuPKfS0_Pfiii(
	.param .u64 .ptr .align 1 _Z9abT16_gpuPKfS0_Pfiii_param_0,
	.param .u64 .ptr .align 1 _Z9abT16_gpuPKfS0_Pfiii_param_1,
	.param .u64 .ptr .align 1 _Z9abT16_gpuPKfS0_Pfiii_param_2,
	.param .u32 _Z9abT16_gpuPKfS0_Pfiii_param_3,
	.param .u32 _Z9abT16_gpuPKfS0_Pfiii_param_4,
	.param .u32 _Z9abT16_gpuPKfS0_Pfiii_param_5
)
{
	.reg .pred 	%p<7>;
	.reg .b32 	%r<43>;
	.reg .b32 	%f<89>;
	.reg .b64 	%rd<13>;
	// demoted variable
	.shared .align 4 .b8 _ZZ9abT16_gpuPKfS0_PfiiiE3sA1[16384];
	// demoted variable
	.shared .align 4 .b8 _ZZ9abT16_gpuPKfS0_PfiiiE3sB1[16384];
	ld.param.u64 	%rd3, [_Z9abT16_gpuPKfS0_Pfiii_param_0];
	ld.param.u64 	%rd4, [_Z9abT16_gpuPKfS0_Pfiii_param_1];
	ld.param.u64 	%rd5, [_Z9abT16_gpuPKfS0_Pfiii_param_2];
	ld.param.u32 	%r21, [_Z9abT16_gpuPKfS0_Pfiii_param_3];
	ld.param.u32 	%r19, [_Z9abT16_gpuPKfS0_Pfiii_param_4];
	ld.param.u32 	%r20, [_Z9abT16_gpuPKfS0_Pfiii_param_5];
	mov.u32 	%r1, %tid.x;
	mov.u32 	%r2, %tid.y;
	mov.u32 	%r22, %ctaid.y;
	mov.u32 	%r23, %ntid.y;
	mad.lo.s32 	%r3, %r22, %r23, %r2;
	mov.u32 	%r24, %ctaid.x;
	mov.u32 	%r25, %ntid.x;
	mad.lo.s32 	%r4, %r24, %r25, %r1;
	setp.ge.s32 	%p1, %r3, %r21;
	setp.ge.s32 	%p2, %r4, %r19;
	or.pred  	%p3, %p1, %p2;
	@%p3 bra 	$L__BB1_7;
	setp.lt.s32 	%p4, %r20, 1;
	mov.f32 	%f87, 0f00000000;
	@%p4 bra 	$L__BB1_6;
	mad.lo.s32 	%r5, %r20, %r3, %r1;
	shl.b32 	%r27, %r2, 10;
	mov.u32 	%r28, _ZZ9abT16_gpuPKfS0_PfiiiE3sA1;
	add.s32 	%r29, %r28, %r27;
	mad.lo.s32 	%r6, %r20, %r4, %r2;
	shl.b32 	%r30, %r1, 10;
	mov.u32 	%r31, _ZZ9abT16_gpuPKfS0_PfiiiE3sB1;
	add.s32 	%r32, %r31, %r30;
	shl.b32 	%r33, %r1, 2;
	add.s32 	%r7, %r29, %r33;
	shl.b32 	%r34, %r2, 2;
	add.s32 	%r8, %r32, %r34;
	add.s32 	%r9, %r29, 32;
	add.s32 	%r10, %r32, 32;
	cvta.to.global.u64 	%rd1, %rd3;
	cvta.to.global.u64 	%rd2, %rd4;
	mov.f32 	%f87, 0f00000000;
	mov.b32 	%r39, 0;
$L__BB1_3:
	add.s32 	%r36, %r5, %r39;
	add.s32 	%r37, %r6, %r39;
	mul.wide.s32 	%rd6, %r36, 4;
	add.s64 	%rd7, %rd1, %rd6;
	ld.global.nc.f32 	%f7, [%rd7];
	st.shared.f32 	[%r7], %f7;
	mul.wide.s32 	%rd8, %r37, 4;
	add.s64 	%rd9, %rd2, %rd8;
	ld.global.nc.f32 	%f8, [%rd9];
	st.shared.f32 	[%r8], %f8;
	ld.global.nc.f32 	%f9, [%rd7+64];
	st.shared.f32 	[%r7+64], %f9;
	ld.global.nc.f32 	%f10, [%rd9+64];
	st.shared.f32 	[%r8+64], %f10;
	ld.global.nc.f32 	%f11, [%rd7+128];
	st.shared.f32 	[%r7+128], %f11;
	ld.global.nc.f32 	%f12, [%rd9+128];
	st.shared.f32 	[%r8+128], %f12;
	ld.global.nc.f32 	%f13, [%rd7+192];
	st.shared.f32 	[%r7+192], %f13;
	ld.global.nc.f32 	%f14, [%rd9+192];
	st.shared.f32 	[%r8+192], %f14;
	ld.global.nc.f32 	%f15, [%rd7+256];
	st.shared.f32 	[%r7+256], %f15;
	ld.global.nc.f32 	%f16, [%rd9+256];
	st.shared.f32 	[%r8+256], %f16;
	ld.global.nc.f32 	%f17, [%rd7+320];
	st.shared.f32 	[%r7+320], %f17;
	ld.global.nc.f32 	%f18, [%rd9+320];
	st.shared.f32 	[%r8+320], %f18;
	ld.global.nc.f32 	%f19, [%rd7+384];
	st.shared.f32 	[%r7+384], %f19;
	ld.global.nc.f32 	%f20, [%rd9+384];
	st.shared.f32 	[%r8+384], %f20;
	ld.global.nc.f32 	%f21, [%rd7+448];
	st.shared.f32 	[%r7+448], %f21;
	ld.global.nc.f32 	%f22, [%rd9+448];
	st.shared.f32 	[%r8+448], %f22;
	ld.global.nc.f32 	%f23, [%rd7+512];
	st.shared.f32 	[%r7+512], %f23;
	ld.global.nc.f32 	%f24, [%rd9+512];
	st.shared.f32 	[%r8+512], %f24;
	ld.global.nc.f32 	%f25, [%rd7+576];
	st.shared.f32 	[%r7+576], %f25;
	ld.global.nc.f32 	%f26, [%rd9+576];
	st.shared.f32 	[%r8+576], %f26;
	ld.global.nc.f32 	%f27, [%rd7+640];
	st.shared.f32 	[%r7+640], %f27;
	ld.global.nc.f32 	%f28, [%rd9+640];
	st.shared.f32 	[%r8+640], %f28;
	ld.global.nc.f32 	%f29, [%rd7+704];
	st.shared.f32 	[%r7+704], %f29;
	ld.global.nc.f32 	%f30, [%rd9+704];
	st.shared.f32 	[%r8+704], %f30;
	ld.global.nc.f32 	%f31, [%rd7+768];
	st.shared.f32 	[%r7+768], %f31;
	ld.global.nc.f32 	%f32, [%rd9+768];
	st.shared.f32 	[%r8+768], %f32;
	ld.global.nc.f32 	%f33, [%rd7+832];
	st.shared.f32 	[%r7+832], %f33;
	ld.global.nc.f32 	%f34, [%rd9+832];
	st.shared.f32 	[%r8+832], %f34;
	ld.global.nc.f32 	%f35, [%rd7+896];
	st.shared.f32 	[%r7+896], %f35;
	ld.global.nc.f32 	%f36, [%rd9+896];
	st.shared.f32 	[%r8+896], %f36;
	ld.global.nc.f32 	%f37, [%rd7+960];
	st.shared.f32 	[%r7+960], %f37;
	ld.global.nc.f32 	%f38, [%rd9+960];
	st.shared.f32 	[%r8+960], %f38;
	bar.sync 	0;
	mov.b32 	%r42, 0;
	mov.u32 	%r40, %r10;
	mov.u32 	%r41, %r9;
$L__BB1_4:
	ld.shared.f32 	%f39, [%r41+-32];
	ld.shared.f32 	%f40, [%r40+-32];
	fma.rn.f32 	%f41, %f39, %f40, %f87;
	ld.shared.f32 	%f42, [%r41+-28];
	ld.shared.f32 	%f43, [%r40+-28];
	fma.rn.f32 	%f44, %f42, %f43, %f41;
	ld.shared.f32 	%f45, [%r41+-24];
	ld.shared.f32 	%f46, [%r40+-24];
	fma.rn.f32 	%f47, %f45, %f46, %f44;
	ld.shared.f32 	%f48, [%r41+-20];
	ld.shared.f32 	%f49, [%r40+-20];
	fma.rn.f32 	%f50, %f48, %f49, %f47;
	ld.shared.f32 	%f51, [%r41+-16];
	ld.shared.f32 	%f52, [%r40+-16];
	fma.rn.f32 	%f53, %f51, %f52, %f50;
	ld.shared.f32 	%f54, [%r41+-12];
	ld.shared.f32 	%f55, [%r40+-12];
	fma.rn.f32 	%f56, %f54, %f55, %f53;
	ld.shared.f32 	%f57, [%r41+-8];
	ld.shared.f32 	%f58, [%r40+-8];
	fma.rn.f32 	%f59, %f57, %f58, %f56;
	ld.shared.f32 	%f60, [%r41+-4];
	ld.shared.f32 	%f61, [%r40+-4];
	fma.rn.f32 	%f62, %f60, %f61, %f59;
	ld.shared.f32 	%f63, [%r41];
	ld.shared.f32 	%f64, [%r40];
	fma.rn.f32 	%f65, %f63, %f64, %f62;
	ld.shared.f32 	%f66, [%r41+4];
	ld.shared.f32 	%f67, [%r40+4];
	fma.rn.f32 	%f68, %f66, %f67, %f65;
	ld.shared.f32 	%f69, [%r41+8];
	ld.shared.f32 	%f70, [%r40+8];
	fma.rn.f32 	%f71, %f69, %f70, %f68;
	ld.shared.f32 	%f72, [%r41+12];
	ld.shared.f32 	%f73, [%r40+12];
	fma.rn.f32 	%f74, %f72, %f73, %f71;
	ld.shared.f32 	%f75, [%r41+16];
	ld.shared.f32 	%f76, [%r40+16];
	fma.rn.f32 	%f77, %f75, %f76, %f74;
	ld.shared.f32 	%f78, [%r41+20];
	ld.shared.f32 	%f79, [%r40+20];
	fma.rn.f32 	%f80, %f78, %f79, %f77;
	ld.shared.f32 	%f81, [%r41+24];
	ld.shared.f32 	%f82, [%r40+24];
	fma.rn.f32 	%f83, %f81, %f82, %f80;
	ld.shared.f32 	%f84, [%r41+28];
	ld.shared.f32 	%f85, [%r40+28];
	fma.rn.f32 	%f87, %f84, %f85, %f83;
	add.s32 	%r15, %r42, 16;
	add.s32 	%r41, %r41, 64;
	add.s32 	%r40, %r40, 64;
	setp.lt.u32 	%p5, %r42, 240;
	mov.u32 	%r42, %r15;
	@%p5 bra 	$L__BB1_4;
	bar.sync 	0;
	add.s32 	%r39, %r39, 256;
	setp.lt.s32 	%p6, %r39, %r20;
	@%p6 bra 	$L__BB1_3;
$L__BB1_6:
	mad.lo.s32 	%r38, %r19, %r3, %r4;
	cvta.to.global.u64 	%rd10, %rd5;
	mul.wide.s32 	%rd11, %r38, 4;
	add.s64 	%rd12, %rd10, %rd11;
	st.global.f32 	[%rd12], %f87;
$L__BB1_7:
	ret;

}
	// .globl	_Z9abT_gpu_1PKfS0_Pfiii
.visible .entry _Z9abT_gpu_1PKfS0_Pfiii(
	.param .u64 .ptr .align 1 _Z9abT_gpu_1PKfS0_Pfiii_param_0,
	.param .u64 .ptr .align 1 _Z9abT_gpu_1PKfS0_Pfiii_param_1,
	.param .u64 .ptr .align 1 _Z9abT_gpu_1PKfS0_Pfiii_param_2,
	.param .u32 _Z9abT_gpu_1PKfS0_Pfiii_param_3,
	.param .u32 _Z9abT_gpu_1PKfS0_Pfiii_param_4,
	.param .u32 _Z9abT_gpu_1PKfS0_Pfiii_param_5
)
{
	.reg .pred 	%p<12>;
	.reg .b32 	%r<122>;
	.reg .b32 	%f<374>;
	.reg .b64 	%rd<46>;
	// demoted variable
	.shared .align 4 .b8 _ZZ9abT_gpu_1PKfS0_PfiiiE3sA1[1024];
	// demoted variable
	.shared .align 4 .b8 _ZZ9abT_gpu_1PKfS0_PfiiiE3sB1[1024];
	ld.param.u64 	%rd3, [_Z9abT_gpu_1PKfS0_Pfiii_param_0];
	ld.param.u64 	%rd4, [_Z9abT_gpu_1PKfS0_Pfiii_param_1];
	ld.param.u32 	%r43, [_Z9abT_gpu_1PKfS0_Pfiii_param_3];
	ld.param.u32 	%r41, [_Z9abT_gpu_1PKfS0_Pfiii_param_4];
	cvta.to.global.u64 	%rd1, %rd4;
	cvta.to.global.u64 	%rd2, %rd3;
	mov.u32 	%r1, %tid.x;
	mov.u32 	%r2, %tid.y;
	mov.u32 	%r44, %ctaid.y;
	mov.u32 	%r45, %ntid.y;
	mad.lo.s32 	%r3, %r44, %r45, %r2;
	mov.u32 	%r46, %ctaid.x;
	mov.u32 	%r47, %ntid.x;
	mad.lo.s32 	%r4, %r46, %r47, %r1;
	setp.ge.s32 	%p1, %r3, %r43;
	setp.ge.s32 	%p2, %r4, %r41;
	or.pred  	%p3, %p1, %p2;
	@%p3 bra 	$L__BB2_14;
	ld.param.u32 	%r104, [_Z9abT_gpu_1PKfS0_Pfiii_param_5];
	shr.s32 	%r48, %r104, 31;
	shr.u32 	%r49, %r48, 28;
	add.s32 	%r50, %r104, %r49;
	and.b32  	%r51, %r50, -16;
	sub.s32 	%r120, %r104, %r51;
	setp.lt.s32 	%p4, %r120, 1;
	mov.f32 	%f373, 0f00000000;
	@%p4 bra 	$L__BB2_4;
	ld.param.u32 	%r105, [_Z9abT_gpu_1PKfS0_Pfiii_param_5];
	mul.lo.s32 	%r110, %r105, %r3;
	neg.s32 	%r112, %r120;
	mov.f32 	%f373, 0f00000000;
	mov.u32 	%r111, %r4;
$L__BB2_3:
	mul.wide.s32 	%rd6, %r111, 4;
	add.s64 	%rd7, %rd1, %rd6;
	mul.wide.s32 	%rd8, %r110, 4;
	add.s64 	%rd9, %rd2, %rd8;
	ld.global.nc.f32 	%f15, [%rd9];
	ld.global.nc.f32 	%f16, [%rd7];
	fma.rn.f32 	%f373, %f15, %f16, %f373;
	add.s32 	%r112, %r112, 1;
	setp.eq.s32 	%p5, %r112, 0;
	add.s32 	%r111, %r111, %r41;
	add.s32 	%r110, %r110, 1;
	@%p5 bra 	$L__BB2_4;
	bra.uni 	$L__BB2_3;
$L__BB2_4:
	ld.param.u32 	%r106, [_Z9abT_gpu_1PKfS0_Pfiii_param_5];
	setp.ge.s32 	%p6, %r120, %r106;
	@%p6 bra 	$L__BB2_13;
	ld.param.u32 	%r107, [_Z9abT_gpu_1PKfS0_Pfiii_param_5];
	mul.lo.s32 	%r8, %r107, %r3;
	not.b32 	%r52, %r120;
	add.s32 	%r9, %r107, %r52;
	shr.u32 	%r53, %r9, 4;
	add.s32 	%r10, %r53, 1;
	setp.lt.u32 	%p7, %r9, 48;
	@%p7 bra 	$L__BB2_8;
	add.s32 	%r54, %r2, %r120;
	add.s32 	%r55, %r54, 16;
	mad.lo.s32 	%r118, %r41, %r55, %r4;
	add.s32 	%r56, %r54, 32;
	mad.lo.s32 	%r117, %r41, %r56, %r4;
	add.s32 	%r57, %r54, 48;
	mad.lo.s32 	%r116, %r41, %r57, %r4;
	mad.lo.s32 	%r115, %r41, %r54, %r4;
	add.s32 	%r58, %r1, %r120;
	add.s32 	%r114, %r58, %r8;
	and.b32  	%r59, %r10, 536870908;
	neg.s32 	%r113, %r59;
$L__BB2_7:
	.pragma "nounroll";
	ld.param.u64 	%rd42, [_Z9abT_gpu_1PKfS0_Pfiii_param_1];
	ld.param.u64 	%rd39, [_Z9abT_gpu_1PKfS0_Pfiii_param_0];
	cvta.to.global.u64 	%rd10, %rd39;
	mul.wide.s32 	%rd11, %r114, 4;
	add.s64 	%rd12, %rd10, %rd11;
	ld.global.nc.f32 	%f18, [%rd12];
	shl.b32 	%r62, %r2, 6;
	mov.u32 	%r63, _ZZ9abT_gpu_1PKfS0_PfiiiE3sA1;
	add.s32 	%r64, %r63, %r62;
	shl.b32 	%r65, %r1, 2;
	add.s32 	%r66, %r64, %r65;
	st.shared.f32 	[%r66], %f18;
	cvta.to.global.u64 	%rd13, %rd42;
	mul.wide.s32 	%rd14, %r115, 4;
	add.s64 	%rd15, %rd13, %rd14;
	ld.global.nc.f32 	%f19, [%rd15];
	mov.u32 	%r67, _ZZ9abT_gpu_1PKfS0_PfiiiE3sB1;
	add.s32 	%r68, %r67, %r65;
	add.s32 	%r69, %r68, %r62;
	st.shared.f32 	[%r69], %f19;
	bar.sync 	0;
	ld.shared.f32 	%f20, [%r64];
	ld.shared.f32 	%f21, [%r68];
	fma.rn.f32 	%f22, %f20, %f21, %f373;
	ld.shared.f32 	%f23, [%r64+4];
	ld.shared.f32 	%f24, [%r68+64];
	fma.rn.f32 	%f25, %f23, %f24, %f22;
	ld.shared.f32 	%f26, [%r64+8];
	ld.shared.f32 	%f27, [%r68+128];
	fma.rn.f32 	%f28, %f26, %f27, %f25;
	ld.shared.f32 	%f29, [%r64+12];
	ld.shared.f32 	%f30, [%r68+192];
	fma.rn.f32 	%f31, %f29, %f30, %f28;
	ld.shared.f32 	%f32, [%r64+16];
	ld.shared.f32 	%f33, [%r68+256];
	fma.rn.f32 	%f34, %f32, %f33, %f31;
	ld.shared.f32 	%f35, [%r64+20];
	ld.shared.f32 	%f36, [%r68+320];
	fma.rn.f32 	%f37, %f35, %f36, %f34;
	ld.shared.f32 	%f38, [%r64+24];
	ld.shared.f32 	%f39, [%r68+384];
	fma.rn.f32 	%f40, %f38, %f39, %f37;
	ld.shared.f32 	%f41, [%r64+28];
	ld.shared.f32 	%f42, [%r68+448];
	fma.rn.f32 	%f43, %f41, %f42, %f40;
	ld.shared.f32 	%f44, [%r64+32];
	ld.shared.f32 	%f45, [%r68+512];
	fma.rn.f32 	%f46, %f44, %f45, %f43;
	ld.shared.f32 	%f47, [%r64+36];
	ld.shared.f32 	%f48, [%r68+576];
	fma.rn.f32 	%f49, %f47, %f48, %f46;
	ld.shared.f32 	%f50, [%r64+40];
	ld.shared.f32 	%f51, [%r68+640];
	fma.rn.f32 	%f52, %f50, %f51, %f49;
	ld.shared.f32 	%f53, [%r64+44];
	ld.shared.f32 	%f54, [%r68+704];
	fma.rn.f32 	%f55, %f53, %f54, %f52;
	ld.shared.f32 	%f56, [%r64+48];
	ld.shared.f32 	%f57, [%r68+768];
	fma.rn.f32 	%f58, %f56, %f57, %f55;
	ld.shared.f32 	%f59, [%r64+52];
	ld.shared.f32 	%f60, [%r68+832];
	fma.rn.f32 	%f61, %f59, %f60, %f58;
	ld.shared.f32 	%f62, [%r64+56];
	ld.shared.f32 	%f63, [%r68+896];
	fma.rn.f32 	%f64, %f62, %f63, %f61;
	ld.shared.f32 	%f65, [%r64+60];
	ld.shared.f32 	%f66, [%r68+960];
	fma.rn.f32 	%f67, %f65, %f66, %f64;
	bar.sync 	0;
	ld.global.nc.f32 	%f68, [%rd12+64];
	st.shared.f32 	[%r66], %f68;
	mul.wide.s32 	%rd16, %r118, 4;
	add.s64 	%rd17, %rd13, %rd16;
	ld.global.nc.f32 	%f69, [%rd17];
	st.shared.f32 	[%r69], %f69;
	bar.sync 	0;
	ld.shared.f32 	%f70, [%r64];
	ld.shared.f32 	%f71, [%r68];
	fma.rn.f32 	%f72, %f70, %f71, %f67;
	ld.shared.f32 	%f73, [%r64+4];
	ld.shared.f32 	%f74, [%r68+64];
	fma.rn.f32 	%f75, %f73, %f74, %f72;
	ld.shared.f32 	%f76, [%r64+8];
	ld.shared.f32 	%f77, [%r68+128];
	fma.rn.f32 	%f78, %f76, %f77, %f75;
	ld.shared.f32 	%f79, [%r64+12];
	ld.shared.f32 	%f80, [%r68+192];
	fma.rn.f32 	%f81, %f79, %f80, %f78;
	ld.shared.f32 	%f82, [%r64+16];
	ld.shared.f32 	%f83, [%r68+256];
	fma.rn.f32 	%f84, %f82, %f83, %f81;
	ld.shared.f32 	%f85, [%r64+20];
	ld.shared.f32 	%f86, [%r68+320];
	fma.rn.f32 	%f87, %f85, %f86, %f84;
	ld.shared.f32 	%f88, [%r64+24];
	ld.shared.f32 	%f89, [%r68+384];
	fma.rn.f32 	%f90, %f88, %f89, %f87;
	ld.shared.f32 	%f91, [%r64+28];
	ld.shared.f32 	%f92, [%r68+448];
	fma.rn.f32 	%f93, %f91, %f92, %f90;
	ld.shared.f32 	%f94, [%r64+32];
	ld.shared.f32 	%f95, [%r68+512];
	fma.rn.f32 	%f96, %f94, %f95, %f93;
	ld.shared.f32 	%f97, [%r64+36];
	ld.shared.f32 	%f98, [%r68+576];
	fma.rn.f32 	%f99, %f97, %f98, %f96;
	ld.shared.f32 	%f100, [%r64+40];
	ld.shared.f32 	%f101, [%r68+640];
	fma.rn.f32 	%f102, %f100, %f101, %f99;
	ld.shared.f32 	%f103, [%r64+44];
	ld.shared.f32 	%f104, [%r68+704];
	fma.rn.f32 	%f105, %f103, %f104, %f102;
	ld.shared.f32 	%f106, [%r64+48];
	ld.shared.f32 	%f107, [%r68+768];
	fma.rn.f32 	%f108, %f106, %f107, %f105;
	ld.shared.f32 	%f109, [%r64+52];
	ld.shared.f32 	%f110, [%r68+832];
	fma.rn.f32 	%f111, %f109, %f110, %f108;
	ld.shared.f32 	%f112, [%r64+56];
	ld.shared.f32 	%f113, [%r68+896];
	fma.rn.f32 	%f114, %f112, %f113, %f111;
	ld.shared.f32 	%f115, [%r64+60];
	ld.shared.f32 	%f116, [%r68+960];
	fma.rn.f32 	%f117, %f115, %f116, %f114;
	bar.sync 	0;
	ld.global.nc.f32 	%f118, [%rd12+128];
	st.shared.f32 	[%r66], %f118;
	mul.wide.s32 	%rd18, %r117, 4;
	add.s64 	%rd19, %rd13, %rd18;
	ld.global.nc.f32 	%f119, [%rd19];
	st.shared.f32 	[%r69], %f119;
	bar.sync 	0;
	ld.shared.f32 	%f120, [%r64];
	ld.shared.f32 	%f121, [%r68];
	fma.rn.f32 	%f122, %f120, %f121, %f117;
	ld.shared.f32 	%f123, [%r64+4];
	ld.shared.f32 	%f124, [%r68+64];
	fma.rn.f32 	%f125, %f123, %f124, %f122;
	ld.shared.f32 	%f126, [%r64+8];
	ld.shared.f32 	%f127, [%r68+128];
	fma.rn.f32 	%f128, %f126, %f127, %f125;
	ld.shared.f32 	%f129, [%r64+12];
	ld.shared.f32 	%f130, [%r68+192];
	fma.rn.f32 	%f131, %f129, %f130, %f128;
	ld.shared.f32 	%f132, [%r64+16];
	ld.shared.f32 	%f133, [%r68+256];
	fma.rn.f32 	%f134, %f132, %f133, %f131;
	ld.shared.f32 	%f135, [%r64+20];
	ld.shared.f32 	%f136, [%r68+320];
	fma.rn.f32 	%f137, %f135, %f136, %f134;
	ld.shared.f32 	%f138, [%r64+24];
	ld.shared.f32 	%f139, [%r68+384];
	fma.rn.f32 	%f140, %f138, %f139, %f137;
	ld.shared.f32 	%f141, [%r64+28];
	ld.shared.f32 	%f142, [%r68+448];
	fma.rn.f32 	%f143, %f141, %f142, %f140;
	ld.shared.f32 	%f144, [%r64+32];
	ld.shared.f32 	%f145, [%r68+512];
	fma.rn.f32 	%f146, %f144, %f145, %f143;
	ld.shared.f32 	%f147, [%r64+36];
	ld.shared.f32 	%f148, [%r68+576];
	fma.rn.f32 	%f149, %f147, %f148, %f146;
	ld.shared.f32 	%f150, [%r64+40];
	ld.shared.f32 	%f151, [%r68+640];
	fma.rn.f32 	%f152, %f150, %f151, %f149;
	ld.shared.f32 	%f153, [%r64+44];
	ld.shared.f32 	%f154, [%r68+704];
	fma.rn.f32 	%f155, %f153, %f154, %f152;
	ld.shared.f32 	%f156, [%r64+48];
	ld.shared.f32 	%f157, [%r68+768];
	fma.rn.f32 	%f158, %f156, %f157, %f155;
	ld.shared.f32 	%f159, [%r64+52];
	ld.shared.f32 	%f160, [%r68+832];
	fma.rn.f32 	%f161, %f159, %f160, %f158;
	ld.shared.f32 	%f162, [%r64+56];
	ld.shared.f32 	%f163, [%r68+896];
	fma.rn.f32 	%f164, %f162, %f163, %f161;
	ld.shared.f32 	%f165, [%r64+60];
	ld.shared.f32 	%f166, [%r68+960];
	fma.rn.f32 	%f167, %f165, %f166, %f164;
	bar.sync 	0;
	ld.global.nc.f32 	%f168, [%rd12+192];
	st.shared.f32 	[%r66], %f168;
	mul.wide.s32 	%rd20, %r116, 4;
	add.s64 	%rd21, %rd13, %rd20;
	ld.global.nc.f32 	%f169, [%rd21];
	st.shared.f32 	[%r69], %f169;
	bar.sync 	0;
	ld.shared.f32 	%f170, [%r64];
	ld.shared.f32 	%f171, [%r68];
	fma.rn.f32 	%f172, %f170, %f171, %f167;
	ld.shared.f32 	%f173, [%r64+4];
	ld.shared.f32 	%f174, [%r68+64];
	fma.rn.f32 	%f175, %f173, %f174, %f172;
	ld.shared.f32 	%f176, [%r64+8];
	ld.shared.f32 	%f177, [%r68+128];
	fma.rn.f32 	%f178, %f176, %f177, %f175;
	ld.shared.f32 	%f179, [%r64+12];
	ld.shared.f32 	%f180, [%r68+192];
	fma.rn.f32 	%f181, %f179, %f180, %f178;
	ld.shared.f32 	%f182, [%r64+16];
	ld.shared.f32 	%f183, [%r68+256];
	fma.rn.f32 	%f184, %f182, %f183, %f181;
	ld.shared.f32 	%f185, [%r64+20];
	ld.shared.f32 	%f186, [%r68+320];
	fma.rn.f32 	%f187, %f185, %f186, %f184;
	ld.shared.f32 	%f188, [%r64+24];
	ld.shared.f32 	%f189, [%r68+384];
	fma.rn.f32 	%f190, %f188, %f189, %f187;
	ld.shared.f32 	%f191, [%r64+28];
	ld.shared.f32 	%f192, [%r68+448];
	fma.rn.f32 	%f193, %f191, %f192, %f190;
	ld.shared.f32 	%f194, [%r64+32];
	ld.shared.f32 	%f195, [%r68+512];
	fma.rn.f32 	%f196, %f194, %f195, %f193;
	ld.shared.f32 	%f197, [%r64+36];
	ld.shared.f32 	%f198, [%r68+576];
	fma.rn.f32 	%f199, %f197, %f198, %f196;
	ld.shared.f32 	%f200, [%r64+40];
	ld.shared.f32 	%f201, [%r68+640];
	fma.rn.f32 	%f202, %f200, %f201, %f199;
	ld.shared.f32 	%f203, [%r64+44];
	ld.shared.f32 	%f204, [%r68+704];
	fma.rn.f32 	%f205, %f203, %f204, %f202;
	ld.shared.f32 	%f206, [%r64+48];
	ld.shared.f32 	%f207, [%r68+768];
	fma.rn.f32 	%f208, %f206, %f207, %f205;
	ld.shared.f32 	%f209, [%r64+52];
	ld.shared.f32 	%f210, [%r68+832];
	fma.rn.f32 	%f211, %f209, %f210, %f208;
	ld.shared.f32 	%f212, [%r64+56];
	ld.shared.f32 	%f213, [%r68+896];
	fma.rn.f32 	%f214, %f212, %f213, %f211;
	ld.shared.f32 	%f215, [%r64+60];
	ld.shared.f32 	%f216, [%r68+960];
	fma.rn.f32 	%f373, %f215, %f216, %f214;
	bar.sync 	0;
	add.s32 	%r120, %r120, 64;
	shl.b32 	%r70, %r41, 6;
	add.s32 	%r118, %r118, %r70;
	add.s32 	%r117, %r117, %r70;
	add.s32 	%r116, %r116, %r70;
	add.s32 	%r115, %r115, %r70;
	add.s32 	%r114, %r114, 64;
	add.s32 	%r113, %r113, 4;
	setp.ne.s32 	%p8, %r113, 0;
	@%p8 bra 	$L__BB2_7;
$L__BB2_8:
	and.b32  	%r71, %r10, 3;
	setp.eq.s32 	%p9, %r71, 0;
	@%p9 bra 	$L__BB2_13;
	setp.eq.s32 	%p10, %r71, 1;
	@%p10 bra 	$L__BB2_11;
	ld.param.u32 	%r108, [_Z9abT_gpu_1PKfS0_Pfiii_param_5];
	ld.param.u64 	%rd43, [_Z9abT_gpu_1PKfS0_Pfiii_param_1];
	ld.param.u64 	%rd40, [_Z9abT_gpu_1PKfS0_Pfiii_param_0];
	mad.lo.s32 	%r75, %r108, %r3, %r1;
	add.s32 	%r76, %r75, %r120;
	cvta.to.global.u64 	%rd22, %rd40;
	mul.wide.s32 	%rd23, %r76, 4;
	add.s64 	%rd24, %rd22, %rd23;
	ld.global.nc.f32 	%f218, [%rd24];
	shl.b32 	%r77, %r2, 6;
	mov.u32 	%r78, _ZZ9abT_gpu_1PKfS0_PfiiiE3sA1;
	add.s32 	%r79, %r78, %r77;
	shl.b32 	%r80, %r1, 2;
	add.s32 	%r81, %r79, %r80;
	st.shared.f32 	[%r81], %f218;
	add.s32 	%r82, %r120, %r2;
	mad.lo.s32 	%r83, %r82, %r41, %r4;
	cvta.to.global.u64 	%rd25, %rd43;
	mul.wide.s32 	%rd26, %r83, 4;
	add.s64 	%rd27, %rd25, %rd26;
	ld.global.nc.f32 	%f219, [%rd27];
	mov.u32 	%r84, _ZZ9abT_gpu_1PKfS0_PfiiiE3sB1;
	add.s32 	%r85, %r84, %r80;
	add.s32 	%r86, %r85, %r77;
	st.shared.f32 	[%r86], %f219;
	bar.sync 	0;
	ld.shared.f32 	%f220, [%r79];
	ld.shared.f32 	%f221, [%r85];
	fma.rn.f32 	%f222, %f220, %f221, %f373;
	ld.shared.f32 	%f223, [%r79+4];
	ld.shared.f32 	%f224, [%r85+64];
	fma.rn.f32 	%f225, %f223, %f224, %f222;
	ld.shared.f32 	%f226, [%r79+8];
	ld.shared.f32 	%f227, [%r85+128];
	fma.rn.f32 	%f228, %f226, %f227, %f225;
	ld.shared.f32 	%f229, [%r79+12];
	ld.shared.f32 	%f230, [%r85+192];
	fma.rn.f32 	%f231, %f229, %f230, %f228;
	ld.shared.f32 	%f232, [%r79+16];
	ld.shared.f32 	%f233, [%r85+256];
	fma.rn.f32 	%f234, %f232, %f233, %f231;
	ld.shared.f32 	%f235, [%r79+20];
	ld.shared.f32 	%f236, [%r85+320];
	fma.rn.f32 	%f237, %f235, %f236, %f234;
	ld.shared.f32 	%f238, [%r79+24];
	ld.shared.f32 	%f239, [%r85+384];
	fma.rn.f32 	%f240, %f238, %f239, %f237;
	ld.shared.f32 	%f241, [%r79+28];
	ld.shared.f32 	%f242, [%r85+448];
	fma.rn.f32 	%f243, %f241, %f242, %f240;
	ld.shared.f32 	%f244, [%r79+32];
	ld.shared.f32 	%f245, [%r85+512];
	fma.rn.f32 	%f246, %f244, %f245, %f243;
	ld.shared.f32 	%f247, [%r79+36];
	ld.shared.f32 	%f248, [%r85+576];
	fma.rn.f32 	%f249, %f247, %f248, %f246;
	ld.shared.f32 	%f250, [%r79+40];
	ld.shared.f32 	%f251, [%r85+640];
	fma.rn.f32 	%f252, %f250, %f251, %f249;
	ld.shared.f32 	%f253, [%r79+44];
	ld.shared.f32 	%f254, [%r85+704];
	fma.rn.f32 	%f255, %f253, %f254, %f252;
	ld.shared.f32 	%f256, [%r79+48];
	ld.shared.f32 	%f257, [%r85+768];
	fma.rn.f32 	%f258, %f256, %f257, %f255;
	ld.shared.f32 	%f259, [%r79+52];
	ld.shared.f32 	%f260, [%r85+832];
	fma.rn.f32 	%f261, %f259, %f260, %f258;
	ld.shared.f32 	%f262, [%r79+56];
	ld.shared.f32 	%f263, [%r85+896];
	fma.rn.f32 	%f264, %f262, %f263, %f261;
	ld.shared.f32 	%f265, [%r79+60];
	ld.shared.f32 	%f266, [%r85+960];
	fma.rn.f32 	%f267, %f265, %f266, %f264;
	bar.sync 	0;
	ld.global.nc.f32 	%f268, [%rd24+64];
	st.shared.f32 	[%r81], %f268;
	add.s32 	%r87, %r82, 16;
	mad.lo.s32 	%r88, %r87, %r41, %r4;
	mul.wide.s32 	%rd28, %r88, 4;
	add.s64 	%rd29, %rd25, %rd28;
	ld.global.nc.f32 	%f269, [%rd29];
	st.shared.f32 	[%r86], %f269;
	bar.sync 	0;
	ld.shared.f32 	%f270, [%r79];
	ld.shared.f32 	%f271, [%r85];
	fma.rn.f32 	%f272, %f270, %f271, %f267;
	ld.shared.f32 	%f273, [%r79+4];
	ld.shared.f32 	%f274, [%r85+64];
	fma.rn.f32 	%f275, %f273, %f274, %f272;
	ld.shared.f32 	%f276, [%r79+8];
	ld.shared.f32 	%f277, [%r85+128];
	fma.rn.f32 	%f278, %f276, %f277, %f275;
	ld.shared.f32 	%f279, [%r79+12];
	ld.shared.f32 	%f280, [%r85+192];
	fma.rn.f32 	%f281, %f279, %f280, %f278;
	ld.shared.f32 	%f282, [%r79+16];
	ld.shared.f32 	%f283, [%r85+256];
	fma.rn.f32 	%f284, %f282, %f283, %f281;
	ld.shared.f32 	%f285, [%r79+20];
	ld.shared.f32 	%f286, [%r85+320];
	fma.rn.f32 	%f287, %f285, %f286, %f284;
	ld.shared.f32 	%f288, [%r79+24];
	ld.shared.f32 	%f289, [%r85+384];
	fma.rn.f32 	%f290, %f288, %f289, %f287;
	ld.shared.f32 	%f291, [%r79+28];
	ld.shared.f32 	%f292, [%r85+448];
	fma.rn.f32 	%f293, %f291, %f292, %f290;
	ld.shared.f32 	%f294, [%r79+32];
	ld.shared.f32 	%f295, [%r85+512];
	fma.rn.f32 	%f296, %f294, %f295, %f293;
	ld.shared.f32 	%f297, [%r79+36];
	ld.shared.f32 	%f298, [%r85+576];
	fma.rn.f32 	%f299, %f297, %f298, %f296;
	ld.shared.f32 	%f300, [%r79+40];
	ld.shared.f32 	%f301, [%r85+640];
	fma.rn.f32 	%f302, %f300, %f301, %f299;
	ld.shared.f32 	%f303, [%r79+44];
	ld.shared.f32 	%f304, [%r85+704];
	fma.rn.f32 	%f305, %f303, %f304, %f302;
	ld.shared.f32 	%f306, [%r79+48];
	ld.shared.f32 	%f307, [%r85+768];
	fma.rn.f32 	%f308, %f306, %f307, %f305;
	ld.shared.f32 	%f309, [%r79+52];
	ld.shared.f32 	%f310, [%r85+832];
	fma.rn.f32 	%f311, %f309, %f310, %f308;
	ld.shared.f32 	%f312, [%r79+56];
	ld.shared.f32 	%f313, [%r85+896];
	fma.rn.f32 	%f314, %f312, %f313, %f311;
	ld.shared.f32 	%f315, [%r79+60];
	ld.shared.f32 	%f316, [%r85+960];
	fma.rn.f32 	%f373, %f315, %f316, %f314;
	bar.sync 	0;
	add.s32 	%r120, %r120, 32;
$L__BB2_11:
	and.b32  	%r89, %r9, 16;
	setp.ne.s32 	%p11, %r89, 0;
	@%p11 bra 	$L__BB2_13;
	ld.param.u32 	%r109, [_Z9abT_gpu_1PKfS0_Pfiii_param_5];
	ld.param.u64 	%rd44, [_Z9abT_gpu_1PKfS0_Pfiii_param_1];
	ld.param.u64 	%rd41, [_Z9abT_gpu_1PKfS0_Pfiii_param_0];
	mad.lo.s32 	%r91, %r109, %r3, %r1;
	add.s32 	%r92, %r91, %r120;
	cvta.to.global.u64 	%rd30, %rd41;
	mul.wide.s32 	%rd31, %r92, 4;
	add.s64 	%rd32, %rd30, %rd31;
	ld.global.nc.f32 	%f317, [%rd32];
	shl.b32 	%r93, %r2, 6;
	mov.u32 	%r94, _ZZ9abT_gpu_1PKfS0_PfiiiE3sA1;
	add.s32 	%r95, %r94, %r93;
	shl.b32 	%r96, %r1, 2;
	add.s32 	%r97, %r95, %r96;
	st.shared.f32 	[%r97], %f317;
	add.s32 	%r98, %r120, %r2;
	mad.lo.s32 	%r99, %r98, %r41, %r4;
	cvta.to.global.u64 	%rd33, %rd44;
	mul.wide.s32 	%rd34, %r99, 4;
	add.s64 	%rd35, %rd33, %rd34;
	ld.global.nc.f32 	%f318, [%rd35];
	mov.u32 	%r100, _ZZ9abT_gpu_1PKfS0_PfiiiE3sB1;
	add.s32 	%r101, %r100, %r96;
	add.s32 	%r102, %r101, %r93;
	st.shared.f32 	[%r102], %f318;
	bar.sync 	0;
	ld.shared.f32 	%f319, [%r95];
	ld.shared.f32 	%f320, [%r101];
	fma.rn.f32 	%f321, %f319, %f320, %f373;
	ld.shared.f32 	%f322, [%r95+4];
	ld.shared.f32 	%f323, [%r101+64];
	fma.rn.f32 	%f324, %f322, %f323, %f321;
	ld.shared.f32 	%f325, [%r95+8];
	ld.shared.f32 	%f326, [%r101+128];
	fma.rn.f32 	%f327, %f325, %f326, %f324;
	ld.shared.f32 	%f328, [%r95+12];
	ld.shared.f32 	%f329, [%r101+192];
	fma.rn.f32 	%f330, %f328, %f329, %f327;
	ld.shared.f32 	%f331, [%r95+16];
	ld.shared.f32 	%f332, [%r101+256];
	fma.rn.f32 	%f333, %f331, %f332, %f330;
	ld.shared.f32 	%f334, [%r95+20];
	ld.shared.f32 	%f335, [%r101+320];
	fma.rn.f32 	%f336, %f334, %f335, %f333;
	ld.shared.f32 	%f337, [%r95+24];
	ld.shared.f32 	%f338, [%r101+384];
	fma.rn.f32 	%f339, %f337, %f338, %f336;
	ld.shared.f32 	%f340, [%r95+28];
	ld.shared.f32 	%f341, [%r101+448];
	fma.rn.f32 	%f342, %f340, %f341, %f339;
	ld.shared.f32 	%f343, [%r95+32];
	ld.shared.f32 	%f344, [%r101+512];
	fma.rn.f32 	%f345, %f343, %f344, %f342;
	ld.shared.f32 	%f346, [%r95+36];
	ld.shared.f32 	%f347, [%r101+576];
	fma.rn.f32 	%f348, %f346, %f347, %f345;
	ld.shared.f32 	%f349, [%r95+40];
	ld.shared.f32 	%f350, [%r101+640];
	fma.rn.f32 	%f351, %f349, %f350, %f348;
	ld.shared.f32 	%f352, [%r95+44];
	ld.shared.f32 	%f353, [%r101+704];
	fma.rn.f32 	%f354, %f352, %f353, %f351;
	ld.shared.f32 	%f355, [%r95+48];
	ld.shared.f32 	%f356, [%r101+768];
	fma.rn.f32 	%f357, %f355, %f356, %f354;
	ld.shared.f32 	%f358, [%r95+52];
	ld.shared.f32 	%f359, [%r101+832];
	fma.rn.f32 	%f360, %f358, %f359, %f357;
	ld.shared.f32 	%f361, [%r95+56];
	ld.shared.f32 	%f362, [%r101+896];
	fma.rn.f32 	%f363, %f361, %f362, %f360;
	ld.shared.f32 	%f364, [%r95+60];
	ld.shared.f32 	%f365, [%r101+960];
	fma.rn.f32 	%f373, %f364, %f365, %f363;
	bar.sync 	0;
$L__BB2_13:
	ld.param.u64 	%rd45, [_Z9abT_gpu_1PKfS0_Pfiii_param_2];
	mad.lo.s32 	%r103, %r41, %r3, %r4;
	cvta.to.global.u64 	%rd36, %rd45;
	mul.wide.s32 	%rd37, %r103, 4;
	add.s64 	%rd38, %rd36, %rd37;
	st.global.f32 	[%rd38], %f373;
$L__BB2_14:
	ret;

}


// ===== COMPILED SASS (sm_100) =====

	.target	sm_100

	.elftype	@"ET_EXEC"


//--------------------- .note.nv.tkinfo           --------------------------
	.section	.note.nv.tkinfo,"",@"SHT_NOTE"
	.sectionflags	@"SHF_NOTE_NV_TKINFO"
	.tkinfo
        /*0018*/ 	.word	0x00000002
        /*0030*/ 	.string	""
        /*0030*/ 	.string	"ptxas"
        /*0030*/ 	.string	"Cuda compilation tools, release 13.0, V13.0.88"
        /*0030*/ 	.string	"Build cuda_13.0.r13.0/compiler.36424714_0"
        /*0030*/ 	.string	"-arch sm_100 -m 64 "



//--------------------- .note.nv.cuinfo           --------------------------
	.section	.note.nv.cuinfo,"",@"SHT_NOTE"
	.sectionflags	@"SHF_NOTE_NV_CUINFO"
        /*0018*/ 	.short	0x0002
        /*001a*/ 	.short	0x0064
        /*001c*/ 	.short	0x0082
	.zero		2


//--------------------- .nv.info                  --------------------------
	.section	.nv.info,"",@"SHT_CUDA_INFO"
	.align	4


	//----- nvinfo : EIATTR_REGCOUNT
	.align		4
        /*0000*/ 	.byte	0x04, 0x2f
        /*0002*/ 	.short	(.L_1 - .L_0)
	.align		4
.L_0:
        /*0004*/ 	.word	index@(_Z7abT_gpuPKfS0_Pfiii)
        /*0008*/ 	.word	0x00000030


	//----- nvinfo : EIATTR_FRAME_SIZE
	.align		4
.L_1:
        /*000c*/ 	.byte	0x04, 0x11
        /*000e*/ 	.short	(.L_3 - .L_2)
	.align		4
.L_2:
        /*0010*/ 	.word	index@(_Z7abT_gpuPKfS0_Pfiii)
        /*0014*/ 	.word	0x00000000


	//----- nvinfo : EIATTR_REGCOUNT
	.align		4
.L_3:
        /*0018*/ 	.byte	0x04, 0x2f
        /*001a*/ 	.short	(.L_5 - .L_4)
	.align		4
.L_4:
        /*001c*/ 	.word	index@(_Z9abT16_gpuPKfS0_Pfiii)
        /*0020*/ 	.word	0x00000020


	//----- nvinfo : EIATTR_FRAME_SIZE
	.align		4
.L_5:
        /*0024*/ 	.byte	0x04, 0x11
        /*0026*/ 	.short	(.L_7 - .L_6)
	.align		4
.L_6:
        /*0028*/ 	.word	index@(_Z9abT16_gpuPKfS0_Pfiii)
        /*002c*/ 	.word	0x00000000


	//----- nvinfo : EIATTR_REGCOUNT
	.align		4
.L_7:
        /*0030*/ 	.byte	0x04, 0x2f
        /*0032*/ 	.short	(.L_9 - .L_8)
	.align		4
.L_8:
        /*0034*/ 	.word	index@(_Z9abT_gpu_1PKfS0_Pfiii)
        /*0038*/ 	.word	0x00000020


	//----- nvinfo : EIATTR_FRAME_SIZE
	.align		4
.L_9:
        /*003c*/ 	.byte	0x04, 0x11
        /*003e*/ 	.short	(.L_11 - .L_10)
	.align		4
.L_10:
        /*0040*/ 	.word	index@(_Z9abT_gpu_1PKfS0_Pfiii)
        /*0044*/ 	.word	0x00000000


	//----- nvinfo : EIATTR_MIN_STACK_SIZE
	.align		4
.L_11:
        /*0048*/ 	.byte	0x04, 0x12
        /*004a*/ 	.short	(.L_13 - .L_12)
	.align		4
.L_12:
        /*004c*/ 	.word	index@(_Z9abT_gpu_1PKfS0_Pfiii)
        /*0050*/ 	.word	0x00000000


	//----- nvinfo : EIATTR_MIN_STACK_SIZE
	.align		4
.L_13:
        /*0054*/ 	.byte	0x04, 0x12
        /*0056*/ 	.short	(.L_15 - .L_14)
	.align		4
.L_14:
        /*0058*/ 	.word	index@(_Z9abT16_gpuPKfS0_Pfiii)
        /*005c*/ 	.word	0x00000000


	//----- nvinfo : EIATTR_MIN_STACK_SIZE
	.align		4
.L_15:
        /*0060*/ 	.byte	0x04, 0x12
        /*0062*/ 	.short	(.L_17 - .L_16)
	.align		4
.L_16:
        /*0064*/ 	.word	index@(_Z7abT_gpuPKfS0_Pfiii)
        /*0068*/ 	.word	0x00000000
.L_17:


//--------------------- .nv.compat                --------------------------
	.section	.nv.compat,"",@"SHT_CUDA_COMPAT_INFO"
	.align	4
        /*0000*/ 	.byte	0x02, 0x09, 0x00, 0x00, 0x02, 0x02, 0x01, 0x00, 0x02, 0x05, 0x05, 0x00, 0x03, 0x07, 0x01, 0x01
        /*0010*/ 	.byte	0x02, 0x03, 0x00, 0x00, 0x02, 0x06, 0x01, 0x00, 0x04, 0x0b, 0x08, 0x00, 0x09, 0x00, 0x00, 0x00
        /*0020*/ 	.byte	0x00, 0x00, 0x00, 0x00


//--------------------- .nv.info._Z9abT_gpu_1PKfS0_Pfiii --------------------------
	.section	.nv.info._Z9abT_gpu_1PKfS0_Pfiii,"",@"SHT_CUDA_INFO"
	.sectionflags	@""
	.align	4


	//----- nvinfo : EIATTR_CUDA_API_VERSION
	.align		4
        /*0000*/ 	.byte	0x04, 0x37
        /*0002*/ 	.short	(.L_19 - .L_18)
.L_18:
        /*0004*/ 	.word	0x00000082


	//----- nvinfo : EIATTR_KPARAM_INFO
	.align		4
.L_19:
        /*0008*/ 	.byte	0x04, 0x17
        /*000a*/ 	.short	(.L_21 - .L_20)
.L_20:
        /*000c*/ 	.word	0x00000000
        /*0010*/ 	.short	0x0005
        /*0012*/ 	.short	0x0020
        /*0014*/ 	.byte	0x00, 0xf0, 0x11, 0x00


	//----- nvinfo : EIATTR_KPARAM_INFO
	.align		4
.L_21:
        /*0018*/ 	.byte	0x04, 0x17
        /*001a*/ 	.short	(.L_23 - .L_22)
.L_22:
        /*001c*/ 	.word	0x00000000
        /*0020*/ 	.short	0x0004
        /*0022*/ 	.short	0x001c
        /*0024*/ 	.byte	0x00, 0xf0, 0x11, 0x00


	//----- nvinfo : EIATTR_KPARAM_INFO
	.align		4
.L_23:
        /*0028*/ 	.byte	0x04, 0x17
        /*002a*/ 	.short	(.L_25 - .L_24)
.L_24:
        /*002c*/ 	.word	0x00000000
        /*0030*/ 	.short	0x0003
        /*0032*/ 	.short	0x0018
        /*0034*/ 	.byte	0x00, 0xf0, 0x11, 0x00


	//----- nvinfo : EIATTR_KPARAM_INFO
	.align		4
.L_25:
        /*0038*/ 	.byte	0x04, 0x17
        /*003a*/ 	.short	(.L_27 - .L_26)
.L_26:
        /*003c*/ 	.word	0x00000000
        /*0040*/ 	.short	0x0002
        /*0042*/ 	.short	0x0010
        /*0044*/ 	.byte	0x00, 0xf5, 0x21, 0x00


	//----- nvinfo : EIATTR_KPARAM_INFO
	.align		4
.L_27:
        /*0048*/ 	.byte	0x04, 0x17
        /*004a*/ 	.short	(.L_29 - .L_28)
.L_28:
        /*004c*/ 	.word	0x00000000
        /*0050*/ 	.short	0x0001
        /*0052*/ 	.short	0x0008
        /*0054*/ 	.byte	0x00, 0xf5, 0x21, 0x00


	//----- nvinfo : EIATTR_KPARAM_INFO
	.align		4
.L_29:
        /*0058*/ 	.byte	0x04, 0x17
        /*005a*/ 	.short	(.L_31 - .L_30)
.L_30:
        /*005c*/ 	.word	0x00000000
        /*0060*/ 	.short	0x0000
        /*0062*/ 	.short	0x0000
        /*0064*/ 	.byte	0x00, 0xf5, 0x21, 0x00


	//----- nvinfo : EIATTR_SPARSE_MMA_MASK
	.align		4
.L_31:
        /*0068*/ 	.byte	0x03, 0x50
        /*006a*/ 	.short	0x0000


	//----- nvinfo : EIATTR_MAXREG_COUNT
	.align		4
        /*006c*/ 	.byte	0x03, 0x1b
        /*006e*/ 	.short	0x00ff


	//----- nvinfo : EIATTR_NUM_BARRIERS
	.align		4
        /*0070*/ 	.byte	0x02, 0x4c
        /*0072*/ 	.byte	0x01
	.zero		1


	//----- nvinfo : EIATTR_MERCURY_ISA_VERSION
	.align		4
        /*0074*/ 	.byte	0x03, 0x5f
        /*0076*/ 	.short	0x0101


	//----- nvinfo : EIATTR_VRC_CTA_INIT_COUNT
	.align		4
        /*0078*/ 	.byte	0x02, 0x4a
	.zero		1
	.zero		1


	//----- nvinfo : EIATTR_EXIT_INSTR_OFFSETS
	.align		4
        /*007c*/ 	.byte	0x04, 0x1c
        /*007e*/ 	.short	(.L_33 - .L_32)


	//   ....[0]....
.L_32:
        /*0080*/ 	.word	0x000000d0


	//   ....[1]....
        /*0084*/ 	.word	0x00001ab0


	//----- nvinfo : EIATTR_CBANK_PARAM_SIZE
	.align		4
.L_33:
        /*0088*/ 	.byte	0x03, 0x19
        /*008a*/ 	.short	0x0024


	//----- nvinfo : EIATTR_PARAM_CBANK
	.align		4
        /*008c*/ 	.byte	0x04, 0x0a
        /*008e*/ 	.short	(.L_35 - .L_34)
	.align		4
.L_34:
        /*0090*/ 	.word	index@(.nv.constant0._Z9abT_gpu_1PKfS0_Pfiii)
        /*0094*/ 	.short	0x0380
        /*0096*/ 	.short	0x0024


	//----- nvinfo : EIATTR_SW_WAR
	.align		4
.L_35:
        /*0098*/ 	.byte	0x04, 0x36
        /*009a*/ 	.short	(.L_37 - .L_36)
.L_36:
        /*009c*/ 	.word	0x00000008
.L_37:


//--------------------- .nv.info._Z9abT16_gpuPKfS0_Pfiii --------------------------
	.section	.nv.info._Z9abT16_gpuPKfS0_Pfiii,"",@"SHT_CUDA_INFO"
	.sectionflags	@""
	.align	4


	//----- nvinfo : EIATTR_CUDA_API_VERSION
	.align		4
        /*0000*/ 	.byte	0x04, 0x37
        /*0002*/ 	.short	(.L_39 - .L_38)
.L_38:
        /*0004*/ 	.word	0x00000082


	//----- nvinfo : EIATTR_KPARAM_INFO
	.align		4
.L_39:
        /*0008*/ 	.byte	0x04, 0x17
        /*000a*/ 	.short	(.L_41 - .L_40)
.L_40:
        /*000c*/ 	.word	0x00000000
        /*0010*/ 	.short	0x0005
        /*0012*/ 	.short	0x0020
        /*0014*/ 	.byte	0x00, 0xf0, 0x11, 0x00


	//----- nvinfo : EIATTR_KPARAM_INFO
	.align		4
.L_41:
        /*0018*/ 	.byte	0x04, 0x17
        /*001a*/ 	.short	(.L_43 - .L_42)
.L_42:
        /*001c*/ 	.word	0x00000000
        /*0020*/ 	.short	0x0004
        /*0022*/ 	.short	0x001c
        /*0024*/ 	.byte	0x00, 0xf0, 0x11, 0x00


	//----- nvinfo : EIATTR_KPARAM_INFO
	.align		4
.L_43:
        /*0028*/ 	.byte	0x04, 0x17
        /*002a*/ 	.short	(.L_45 - .L_44)
.L_44:
        /*002c*/ 	.word	0x00000000
        /*0030*/ 	.short	0x0003
        /*0032*/ 	.short	0x0018
        /*0034*/ 	.byte	0x00, 0xf0, 0x11, 0x00


	//----- nvinfo : EIATTR_KPARAM_INFO
	.align		4
.L_45:
        /*0038*/ 	.byte	0x04, 0x17
        /*003a*/ 	.short	(.L_47 - .L_46)
.L_46:
        /*003c*/ 	.word	0x00000000
        /*0040*/ 	.short	0x0002
        /*0042*/ 	.short	0x0010
        /*0044*/ 	.byte	0x00, 0xf5, 0x21, 0x00


	//----- nvinfo : EIATTR_KPARAM_INFO
	.align		4
.L_47:
        /*0048*/ 	.byte	0x04, 0x17
        /*004a*/ 	.short	(.L_49 - .L_48)
.L_48:
        /*004c*/ 	.word	0x00000000
        /*0050*/ 	.short	0x0001
        /*0052*/ 	.short	0x0008
        /*0054*/ 	.byte	0x00, 0xf5, 0x21, 0x00


	//----- nvinfo : EIATTR_KPARAM_INFO
	.align		4
.L_49:
        /*0058*/ 	.byte	0x04, 0x17
        /*005a*/ 	.short	(.L_51 - .L_50)
.L_50:
        /*005c*/ 	.word	0x00000000
        /*0060*/ 	.short	0x0000
        /*0062*/ 	.short	0x0000
        /*0064*/ 	.byte	0x00, 0xf5, 0x21, 0x00


	//----- nvinfo : EIATTR_SPARSE_MMA_MASK
	.align		4
.L_51:
        /*0068*/ 	.byte	0x03, 0x50
        /*006a*/ 	.short	0x0000


	//----- nvinfo : EIATTR_MAXREG_COUNT
	.align		4
        /*006c*/ 	.byte	0x03, 0x1b
        /*006e*/ 	.short	0x00ff


	//----- nvinfo : EIATTR_NUM_BARRIERS
	.align		4
        /*0070*/ 	.byte	0x02, 0x4c
        /*0072*/ 	.byte	0x01
	.zero		1


	//----- nvinfo : EIATTR_MERCURY_ISA_VERSION
	.align		4
        /*0074*/ 	.byte	0x03, 0x5f
        /*0076*/ 	.short	0x0101


	//----- nvinfo : EIATTR_VRC_CTA_INIT_COUNT
	.align		4
        /*0078*/ 	.byte	0x02, 0x4a
	.zero		1
	.zero		1


	//----- nvinfo : EIATTR_EXIT_INSTR_OFFSETS
	.align		4
        /*007c*/ 	.byte	0x04, 0x1c
        /*007e*/ 	.short	(.L_53 - .L_52)


	//   ....[0]....
.L_52:
        /*0080*/ 	.word	0x000000c0


	//   ....[1]....
        /*0084*/ 	.word	0x00000930


	//----- nvinfo : EIATTR_CBANK_PARAM_SIZE
	.align		4
.L_53:
        /*0088*/ 	.byte	0x03, 0x19
        /*008a*/ 	.short	0x0024


	//----- nvinfo : EIATTR_PARAM_CBANK
	.align		4
        /*008c*/ 	.byte	0x04, 0x0a
        /*008e*/ 	.short	(.L_55 - .L_54)
	.align		4
.L_54:
        /*0090*/ 	.word	index@(.nv.constant0._Z9abT16_gpuPKfS0_Pfiii)
        /*0094*/ 	.short	0x0380
        /*0096*/ 	.short	0x0024


	//----- nvinfo : EIATTR_SW_WAR
	.align		4
.L_55:
        /*0098*/ 	.byte	0x04, 0x36
        /*009a*/ 	.short	(.L_57 - .L_56)
.L_56:
        /*009c*/ 	.word	0x00000008
.L_57:


//--------------------- .nv.info._Z7abT_gpuPKfS0_Pfiii --------------------------
	.section	.nv.info._Z7abT_gpuPKfS0_Pfiii,"",@"SHT_CUDA_INFO"
	.sectionflags	@""
	.align	4


	//----- nvinfo : EIATTR_CUDA_API_VERSION
	.align		4
        /*0000*/ 	.byte	0x04, 0x37
        /*0002*/ 	.short	(.L_59 - .L_58)
.L_58:
        /*0004*/ 	.word	0x00000082


	//----- nvinfo : EIATTR_KPARAM_INFO
	.align		4
.L_59:
        /*0008*/ 	.byte	0x04, 0x17
        /*000a*/ 	.short	(.L_61 - .L_60)
.L_60:
        /*000c*/ 	.word	0x00000000
        /*0010*/ 	.short	0x0005
        /*0012*/ 	.short	0x0020
        /*0014*/ 	.byte	0x00, 0xf0, 0x11, 0x00


	//----- nvinfo : EIATTR_KPARAM_INFO
	.align		4
.L_61:
        /*0018*/ 	.byte	0x04, 0x17
        /*001a*/ 	.short	(.L_63 - .L_62)
.L_62:
        /*001c*/ 	.word	0x00000000
        /*0020*/ 	.short	0x0004
        /*0022*/ 	.short	0x001c
        /*0024*/ 	.byte	0x00, 0xf0, 0x11, 0x00


	//----- nvinfo : EIATTR_KPARAM_INFO
	.align		4
.L_63:
        /*0028*/ 	.byte	0x04, 0x17
        /*002a*/ 	.short	(.L_65 - .L_64)
.L_64:
        /*002c*/ 	.word	0x00000000
        /*0030*/ 	.short	0x0003
        /*0032*/ 	.short	0x0018
        /*0034*/ 	.byte	0x00, 0xf0, 0x11, 0x00


	//----- nvinfo : EIATTR_KPARAM_INFO
	.align		4
.L_65:
        /*0038*/ 	.byte	0x04, 0x17
        /*003a*/ 	.short	(.L_67 - .L_66)
.L_66:
        /*003c*/ 	.word	0x00000000
        /*0040*/ 	.short	0x0002
        /*0042*/ 	.short	0x0010
        /*0044*/ 	.byte	0x00, 0xf5, 0x21, 0x00


	//----- nvinfo : EIATTR_KPARAM_INFO
	.align		4
.L_67:
        /*0048*/ 	.byte	0x04, 0x17
        /*004a*/ 	.short	(.L_69 - .L_68)
.L_68:
        /*004c*/ 	.word	0x00000000
        /*0050*/ 	.short	0x0001
        /*0052*/ 	.short	0x0008
        /*0054*/ 	.byte	0x00, 0xf5, 0x21, 0x00


	//----- nvinfo : EIATTR_KPARAM_INFO
	.align		4
.L_69:
        /*0058*/ 	.byte	0x04, 0x17
        /*005a*/ 	.short	(.L_71 - .L_70)
.L_70:
        /*005c*/ 	.word	0x00000000
        /*0060*/ 	.short	0x0000
        /*0062*/ 	.short	0x0000
        /*0064*/ 	.byte	0x00, 0xf5, 0x21, 0x00


	//----- nvinfo : EIATTR_SPARSE_MMA_MASK
	.align		4
.L_71:
        /*0068*/ 	.byte	0x03, 0x50
        /*006a*/ 	.short	0x0000


	//----- nvinfo : EIATTR_MAXREG_COUNT
	.align		4
        /*006c*/ 	.byte	0x03, 0x1b
        /*006e*/ 	.short	0x00ff


	//----- nvinfo : EIATTR_NUM_BARRIERS
	.align		4
        /*0070*/ 	.byte	0x02, 0x4c
        /*0072*/ 	.byte	0x01
	.zero		1


	//----- nvinfo : EIATTR_MERCURY_ISA_VERSION
	.align		4
        /*0074*/ 	.byte	0x03, 0x5f
        /*0076*/ 	.short	0x0101


	//----- nvinfo : EIATTR_VRC_CTA_INIT_COUNT
	.align		4
        /*0078*/ 	.byte	0x02, 0x4a
	.zero		1
	.zero		1


	//----- nvinfo : EIATTR_EXIT_INSTR_OFFSETS
	.align		4
        /*007c*/ 	.byte	0x04, 0x1c
        /*007e*/ 	.short	(.L_73 - .L_72)


	//   ....[0]....
.L_72:
        /*0080*/ 	.word	0x000000e0


	//   ....[1]....
        /*0084*/ 	.word	0x00000cc0


	//----- nvinfo : EIATTR_CBANK_PARAM_SIZE
	.align		4
.L_73:
        /*0088*/ 	.byte	0x03, 0x19
        /*008a*/ 	.short	0x0024


	//----- nvinfo : EIATTR_PARAM_CBANK
	.align		4
        /*008c*/ 	.byte	0x04, 0x0a
        /*008e*/ 	.short	(.L_75 - .L_74)
	.align		4
.L_74:
        /*0090*/ 	.word	index@(.nv.constant0._Z7abT_gpuPKfS0_Pfiii)
        /*0094*/ 	.short	0x0380
        /*0096*/ 	.short	0x0024


	//----- nvinfo : EIATTR_SW_WAR
	.align		4
.L_75:
        /*0098*/ 	.byte	0x04, 0x36
        /*009a*/ 	.short	(.L_77 - .L_76)
.L_76:
        /*009c*/ 	.word	0x00000008
.L_77:


//--------------------- .nv.callgraph             --------------------------
	.section	.nv.callgraph,"",@"SHT_CUDA_CALLGRAPH"
	.align	4
	.sectionentsize	8
	.align		4
        /*0000*/ 	.word	0x00000000
	.align		4
        /*0004*/ 	.word	0xffffffff
	.align		4
        /*0008*/ 	.word	0x00000000
	.align		4
        /*000c*/ 	.word	0xfffffffe
	.align		4
        /*0010*/ 	.word	0x00000000
	.align		4
        /*0014*/ 	.word	0xfffffffd
	.align		4
        /*0018*/ 	.word	0x00000000
	.align		4
        /*001c*/ 	.word	0xfffffffc


//--------------------- .text._Z9abT_gpu_1PKfS0_Pfiii --------------------------
	.section	.text._Z9abT_gpu_1PKfS0_Pfiii,"ax",@progbits
	.align	128
        .global         _Z9abT_gpu_1PKfS0_Pfiii
        .type           _Z9abT_gpu_1PKfS0_Pfiii,@function
        .size           _Z9abT_gpu_1PKfS0_Pfiii,(.L_x_15 - _Z9abT_gpu_1PKfS0_Pfiii)
        .other          _Z9abT_gpu_1PKfS0_Pfiii,@"STO_CUDA_ENTRY STV_DEFAULT"
_Z9abT_gpu_1PKfS0_Pfiii:
.text._Z9abT_gpu_1PKfS0_Pfiii:
[----:B------:R-:W-:Y:S01]  /*0000*/  LDC R1, c[0x0][0x37c] ;  /* 0x0000df00ff017b82 */ /* 0x000fe20000000800 */
[----:B------:R-:W0:Y:S07]  /*0010*/  S2R R0, SR_TID.X ;  /* 0x0000000000007919 */ /* 0x000e2e0000002100 */
[----:B------:R-:W1:Y:S01]  /*0020*/  LDC R17, c[0x0][0x364] ;  /* 0x0000d900ff117b82 */ /* 0x000e620000000800 */
[----:B------:R-:W2:Y:S01]  /*0030*/  LDCU.64 UR6, c[0x0][0x398] ;  /* 0x00007300ff0677ac */ /* 0x000ea20008000a00 */
[----:B------:R-:W1:Y:S06]  /*0040*/  S2R R2, SR_TID.Y ;  /* 0x0000000000027919 */ /* 0x000e6c0000002200 */
[----:B------:R-:W0:Y:S08]  /*0050*/  S2UR UR5, SR_CTAID.X ;  /* 0x00000000000579c3 */ /* 0x000e300000002500 */
[----:B------:R-:W0:Y:S01]  /*0060*/  LDC R3, c[0x0][0x360] ;  /* 0x0000d800ff037b82 */ /* 0x000e220000000800 */
[----:B--2---:R-:W-:-:S07]  /*0070*/  MOV R16, UR7 ;  /* 0x0000000700107c02 */ /* 0x004fce0008000f00 */
[----:B------:R-:W1:Y:S01]  /*0080*/  S2UR UR4, SR_CTAID.Y ;  /* 0x00000000000479c3 */ /* 0x000e620000002600 */
[----:B0-----:R-:W-:-:S05]  /*0090*/  IMAD R3, R3, UR5, R0 ;  /* 0x0000000503037c24 */ /* 0x001fca000f8e0200 */
[----:B------:R-:W-:Y:S01]  /*00a0*/  ISETP.GE.AND P0, PT, R3, R16, PT ;  /* 0x000000100300720c */ /* 0x000fe20003f06270 */
[----:B-1----:R-:W-:-:S05]  /*00b0*/  IMAD R17, R17, UR4, R2 ;  /* 0x0000000411117c24 */ /* 0x002fca000f8e0202 */
[----:B------:R-:W-:-:S13]  /*00c0*/  ISETP.GE.OR P0, PT, R17, UR6, P0 ;  /* 0x0000000611007c0c */ /* 0x000fda0008706670 */
[----:B------:R-:W-:Y:S05]  /*00d0*/  @P0 EXIT ;  /* 0x000000000000094d */ /* 0x000fea0003800000 */
[----:B------:R-:W0:Y:S01]  /*00e0*/  LDCU UR6, c[0x0][0x3a0] ;  /* 0x00007400ff0677ac */ /* 0x000e220008000800 */
[----:B------:R-:W-:Y:S01]  /*00f0*/  HFMA2 R20, -RZ, RZ, 0, 0 ;  /* 0x00000000ff147431 */ /* 0x000fe200000001ff */
[----:B------:R-:W1:Y:S01]  /*0100*/  LDCU.64 UR10, c[0x0][0x358] ;  /* 0x00006b00ff0a77ac */ /* 0x000e620008000a00 */
[----:B0-----:R-:W-:-:S04]  /*0110*/  USHF.R.S32.HI UR4, URZ, 0x1f, UR6 ;  /* 0x0000001fff047899 */ /* 0x001fc80008011406 */
[----:B------:R-:W-:-:S04]  /*0120*/  ULEA.HI UR4, UR4, UR6, URZ, 0x4 ;  /* 0x0000000604047291 */ /* 0x000fc8000f8f20ff */
[----:B------:R-:W-:-:S04]  /*0130*/  ULOP3.LUT UR4, UR4, 0xfffffff0, URZ, 0xc0, !UPT ;  /* 0xfffffff004047892 */ /* 0x000fc8000f8ec0ff */
[----:B------:R-:W-:-:S04]  /*0140*/  UIADD3 UR4, UPT, UPT, -UR4, UR6, URZ ;  /* 0x0000000604047290 */ /* 0x000fc8000fffe1ff */
[----:B------:R-:W-:-:S09]  /*0150*/  UISETP.GE.AND UP0, UPT, UR4, 0x1, UPT ;  /* 0x000000010400788c */ /* 0x000fd2000bf06270 */
[----:B-1----:R-:W-:Y:S05]  /*0160*/  BRA.U !UP0, `(.L_x_0) ;  /* 0x0000000108447547 */ /* 0x002fea000b800000 */
[----:B------:R-:W0:Y:S01]  /*0170*/  LDC R16, c[0x0][0x39c] ;  /* 0x0000e700ff107b82 */ /* 0x000e220000000800 */
[----:B------:R-:W-:Y:S01]  /*0180*/  IMAD R13, R17, UR6, RZ ;  /* 0x00000006110d7c24 */ /* 0x000fe2000f8e02ff */
[----:B------:R-:W-:Y:S01]  /*0190*/  MOV R20, RZ ;  /* 0x000000ff00147202 */ /* 0x000fe20000000f00 */
[----:B------:R-:W-:Y:S01]  /*01a0*/  UIADD3 UR5, UPT, UPT, -UR4, URZ, URZ ;  /* 0x000000ff04057290 */ /* 0x000fe2000fffe1ff */
[----:B------:R-:W-:-:S04]  /*01b0*/  MOV R15, R3 ;  /* 0x00000003000f7202 */ /* 0x000fc80000000f00 */
[----:B------:R-:W1:Y:S08]  /*01c0*/  LDC.64 R4, c[0x0][0x380] ;  /* 0x0000e000ff047b82 */ /* 0x000e700000000a00 */
[----:B------:R-:W2:Y:S02]  /*01d0*/  LDC.64 R6, c[0x0][0x388] ;  /* 0x0000e200ff067b82 */ /* 0x000ea40000000a00 */
.L_x_1:
[----:B--2---:R-:W-:-:S04]  /*01e0*/  IMAD.WIDE R8, R15, 0x4, R6 ;  /* 0x000000040f087825 */ /* 0x004fc800078e0206 */
[C---:B-1----:R-:W-:Y:S02]  /*01f0*/  IMAD.WIDE R10, R13.reuse, 0x4, R4 ;  /* 0x000000040d0a7825 */ /* 0x042fe400078e0204 */
[----:B------:R-:W2:Y:S04]  /*0200*/  LDG.E.CONSTANT R8, desc[UR10][R8.64] ;  /* 0x0000000a08087981 */ /* 0x000ea8000c1e9900 */
[----:B------:R-:W2:Y:S01]  /*0210*/  LDG.E.CONSTANT R11, desc[UR10][R10.64] ;  /* 0x0000000a0a0b7981 */ /* 0x000ea2000c1e9900 */
[----:B------:R-:W-:Y:S01]  /*0220*/  UIADD3 UR5, UPT, UPT, UR5, 0x1, URZ ;  /* 0x0000000105057890 */ /* 0x000fe2000fffe0ff */
[----:B------:R-:W-:Y:S02]  /*0230*/  IADD3 R13, PT, PT, R13, 0x1, RZ ;  /* 0x000000010d0d7810 */ /* 0x000fe40007ffe0ff */
[----:B0-----:R-:W-:Y:S01]  /*0240*/  IADD3 R15, PT, PT, R15, R16, RZ ;  /* 0x000000100f0f7210 */ /* 0x001fe20007ffe0ff */
[----:B------:R-:W-:Y:S01]  /*0250*/  UISETP.NE.AND UP0, UPT, UR5, URZ, UPT ;  /* 0x000000ff0500728c */ /* 0x000fe2000bf05270 */
[----:B--2---:R-:W-:-:S08]  /*0260*/  FFMA R20, R11, R8, R20 ;  /* 0x000000080b147223 */ /* 0x004fd00000000014 */
[----:B------:R-:W-:Y:S05]  /*0270*/  BRA.U UP0, `(.L_x_1) ;  /* 0xfffffffd00d87547 */ /* 0x000fea000b83ffff */
.L_x_0:
[----:B------:R-:W0:Y:S02]  /*0280*/  LDCU UR13, c[0x0][0x3a0] ;  /* 0x00007400ff0d77ac */ /* 0x000e240008000800 */
[----:B0-----:R-:W-:-:S09]  /*0290*/  UISETP.GE.AND UP0, UPT, UR4, UR13, UPT ;  /* 0x0000000d0400728c */ /* 0x001fd2000bf06270 */
[----:B------:R-:W-:Y:S05]  /*02a0*/  BRA.U UP0, `(.L_x_2) ;  /* 0x0000001500f07547 */ /* 0x000fea000b800000 */
[----:B------:R-:W-:-:S04]  /*02b0*/  ULOP3.LUT UR5, URZ, UR4, URZ, 0x33, !UPT ;  /* 0x00000004ff057292 */ /* 0x000fc8000f8e33ff */
[----:B------:R-:W-:-:S04]  /*02c0*/  UIADD3 UR9, UPT, UPT, UR5, UR13, URZ ;  /* 0x0000000d05097290 */ /* 0x000fc8000fffe0ff */
[----:B------:R-:W-:Y:S02]  /*02d0*/  UISETP.GE.U32.AND UP1, UPT, UR9, 0x30, UPT ;  /* 0x000000300900788c */ /* 0x000fe4000bf26070 */
[----:B------:R-:W-:-:S04]  /*02e0*/  ULEA.HI UR5, UR9, 0x1, URZ, 0x1c ;  /* 0x0000000109057891 */ /* 0x000fc8000f8fe0ff */
[----:B------:R-:W-:-:S03]  /*02f0*/  ULOP3.LUT UP0, UR12, UR5, 0x3, URZ, 0xc0, !UPT ;  /* 0x00000003050c7892 */ /* 0x000fc6000f80c0ff */
[----:B------:R-:W-:Y:S09]  /*0300*/  BRA.U !UP1, `(.L_x_3) ;  /* 0x0000000d09347547 */ /* 0x000ff2000b800000 */
[----:B------:R-:W-:Y:S01]  /*0310*/  IADD3 R15, PT, PT, R2, UR4, RZ ;  /* 0x00000004020f7c10 */ /* 0x000fe2000fffe0ff */
[----:B------:R-:W-:Y:S01]  /*0320*/  ULOP3.LUT UR5, UR5, 0x1ffffffc, URZ, 0xc0, !UPT ;  /* 0x1ffffffc05057892 */ /* 0x000fe2000f8ec0ff */
[----:B------:R-:W-:Y:S02]  /*0330*/  IADD3 R12, PT, PT, R0, UR4, RZ ;  /* 0x00000004000c7c10 */ /* 0x000fe4000fffe0ff */
[C---:B------:R-:W-:Y:S01]  /*0340*/  IADD3 R23, PT, PT, R15.reuse, 0x10, RZ ;  /* 0x000000100f177810 */ /* 0x040fe20007ffe0ff */
[----:B------:R-:W-:Y:S01]  /*0350*/  UIADD3 UR5, UPT, UPT, -UR5, URZ, URZ ;  /* 0x000000ff05057290 */ /* 0x000fe2000fffe1ff */
[----:B------:R-:W-:Y:S01]  /*0360*/  IADD3 R21, PT, PT, R15, 0x20, RZ ;  /* 0x000000200f157810 */ /* 0x000fe20007ffe0ff */
[----:B------:R-:W-:Y:S01]  /*0370*/  IMAD R12, R17, UR13, R12 ;  /* 0x0000000d110c7c24 */ /* 0x000fe2000f8e020c */
[C---:B------:R-:W-:Y:S01]  /*0380*/  IADD3 R19, PT, PT, R15.reuse, 0x30, RZ ;  /* 0x000000300f137810 */ /* 0x040fe20007ffe0ff */
[-CC-:B------:R-:W-:Y:S02]  /*0390*/  IMAD R15, R15, R16.reuse, R3.reuse ;  /* 0x000000100f0f7224 */ /* 0x180fe400078e0203 */
[----:B------:R-:W-:-:S02]  /*03a0*/  IMAD R23, R23, R16, R3 ;  /* 0x0000001017177224 */ /* 0x000fc400078e0203 */
[-CC-:B------:R-:W-:Y:S02]  /*03b0*/  IMAD R21, R21, R16.reuse, R3.reuse ;  /* 0x0000001015157224 */ /* 0x180fe400078e0203 */
[----:B------:R-:W-:-:S07]  /*03c0*/  IMAD R19, R19, R16, R3 ;  /* 0x0000001013137224 */ /* 0x000fce00078e0203 */
.L_x_4:
[----:B------:R-:W0:Y:S08]  /*03d0*/  LDC.64 R26, c[0x0][0x380] ;  /* 0x0000e000ff1a7b82 */ /* 0x000e300000000a00 */
[----:B------:R-:W1:Y:S01]  /*03e0*/  LDC.64 R28, c[0x0][0x388] ;  /* 0x0000e200ff1c7b82 */ /* 0x000e620000000a00 */
[----:B0-----:R-:W-:-:S05]  /*03f0*/  IMAD.WIDE R26, R12, 0x4, R26 ;  /* 0x000000040c1a7825 */ /* 0x001fca00078e021a */
[----:B------:R-:W2:Y:S01]  /*0400*/  LDG.E.CONSTANT R11, desc[UR10][R26.64] ;  /* 0x0000000a1a0b7981 */ /* 0x000ea2000c1e9900 */
[----:B-1----:R-:W-:-:S05]  /*0410*/  IMAD.WIDE R4, R15, 0x4, R28 ;  /* 0x000000040f047825 */ /* 0x002fca00078e021c */
[----:B------:R-:W3:Y:S01]  /*0420*/  LDG.E.CONSTANT R8, desc[UR10][R4.64] ;  /* 0x0000000a04087981 */ /* 0x000ee2000c1e9900 */
[----:B------:R-:W0:Y:S01]  /*0430*/  S2UR UR8, SR_CgaCtaId ;  /* 0x00000000000879c3 */ /* 0x000e220000008800 */
[----:B------:R-:W-:Y:S02]  /*0440*/  UMOV UR6, 0x400 ;  /* 0x0000040000067882 */ /* 0x000fe40000000000 */
[----:B------:R-:W-:Y:S02]  /*0450*/  UIADD3 UR7, UPT, UPT, UR6, 0x400, URZ ;  /* 0x0000040006077890 */ /* 0x000fe4000fffe0ff */
[----:B0-----:R-:W-:Y:S02]  /*0460*/  ULEA UR6, UR8, UR6, 0x18 ;  /* 0x0000000608067291 */ /* 0x001fe4000f8ec0ff */
[----:B------:R-:W-:-:S04]  /*0470*/  ULEA UR7, UR8, UR7, 0x18 ;  /* 0x0000000708077291 */ /* 0x000fc8000f8ec0ff */
[----:B------:R-:W-:Y:S02]  /*0480*/  LEA R25, R2, UR6, 0x6 ;  /* 0x0000000602197c11 */ /* 0x000fe4000f8e30ff */
[C---:B------:R-:W-:Y:S02]  /*0490*/  LEA R13, R0.reuse, UR7, 0x2 ;  /* 0x00000007000d7c11 */ /* 0x040fe4000f8e10ff */
[----:B------:R-:W-:Y:S02]  /*04a0*/  LEA R18, R0, R25, 0x2 ;  /* 0x0000001900127211 */ /* 0x000fe400078e10ff */
[----:B------:R-:W-:-:S03]  /*04b0*/  LEA R14, R2, R13, 0x6 ;  /* 0x0000000d020e7211 */ /* 0x000fc600078e30ff */
[----:B--2---:R-:W-:Y:S04]  /*04c0*/  STS [R18], R11 ;  /* 0x0000000b12007388 */ /* 0x004fe80000000800 */
[----:B---3--:R-:W-:Y:S01]  /*04d0*/  STS [R14], R8 ;  /* 0x000000080e007388 */ /* 0x008fe20000000800 */
[----:B------:R-:W-:Y:S06]  /*04e0*/  BAR.SYNC.DEFER_BLOCKING 0x0 ;  /* 0x0000000000007b1d */ /* 0x000fec0000010000 */
[----:B------:R-:W-:Y:S04]  /*04f0*/  LDS R10, [R13] ;  /* 0x000000000d0a7984 */ /* 0x000fe80000000800 */
[----:B------:R-:W0:Y:S04]  /*0500*/  LDS.128 R4, [R25] ;  /* 0x0000000019047984 */ /* 0x000e280000000c00 */
[----:B------:R-:W1:Y:S04]  /*0510*/  LDS R22, [R13+0x40] ;  /* 0x000040000d167984 */ /* 0x000e680000000800 */
[----:B------:R-:W2:Y:S01]  /*0520*/  LDS R9, [R13+0x80] ;  /* 0x000080000d097984 */ /* 0x000ea20000000800 */
[----:B0-----:R-:W-:-:S03]  /*0530*/  FFMA R10, R4, R10, R20 ;  /* 0x0000000a040a7223 */ /* 0x001fc60000000014 */
[----:B------:R-:W0:Y:S01]  /*0540*/  LDS R4, [R13+0xc0] ;  /* 0x0000c0000d047984 */ /* 0x000e220000000800 */
[----:B-1----:R-:W-:-:S03]  /*0550*/  FFMA R10, R22, R5, R10 ;  /* 0x00000005160a7223 */ /* 0x002fc6000000000a */
[----:B------:R-:W-:Y:S01]  /*0560*/  LDS R5, [R13+0x100] ;  /* 0x000100000d057984 */ /* 0x000fe20000000800 */
[----:B--2---:R-:W-:-:S03]  /*0570*/  FFMA R6, R9, R6, R10 ;  /* 0x0000000609067223 */ /* 0x004fc6000000000a */
[----:B------:R-:W1:Y:S04]  /*0580*/  LDS.128 R8, [R25+0x10] ;  /* 0x0000100019087984 */ /* 0x000e680000000c00 */
[----:B------:R-:W-:Y:S01]  /*0590*/  LDS R20, [R13+0x300] ;  /* 0x000300000d147984 */ /* 0x000fe20000000800 */
[----:B0-----:R-:W-:-:S03]  /*05a0*/  FFMA R7, R4, R7, R6 ;  /* 0x0000000704077223 */ /* 0x001fc60000000006 */
[----:B------:R-:W0:Y:S04]  /*05b0*/  LDS R4, [R13+0x140] ;  /* 0x000140000d047984 */ /* 0x000e280000000800 */
[----:B------:R-:W2:Y:S01]  /*05c0*/  LDS R6, [R13+0x180] ;  /* 0x000180000d067984 */ /* 0x000ea20000000800 */
[----:B-1----:R-:W-:-:S03]  /*05d0*/  FFMA R8, R8, R5, R7 ;  /* 0x0000000508087223 */ /* 0x002fc60000000007 */
[----:B------:R-:W1:Y:S01]  /*05e0*/  LDS R5, [R13+0x1c0] ;  /* 0x0001c0000d057984 */ /* 0x000e620000000800 */
[----:B0-----:R-:W-:-:S03]  /*05f0*/  FFMA R9, R4, R9, R8 ;  /* 0x0000000904097223 */ /* 0x001fc60000000008 */
[----:B------:R-:W-:Y:S01]  /*0600*/  LDS R4, [R13+0x200] ;  /* 0x000200000d047984 */ /* 0x000fe20000000800 */
[----:B--2---:R-:W-:-:S04]  /*0610*/  FFMA R6, R6, R10, R9 ;  /* 0x0000000a06067223 */ /* 0x004fc80000000009 */
[----:B-1----:R-:W-:Y:S02]  /*0620*/  FFMA R7, R5, R11, R6 ;  /* 0x0000000b05077223 */ /* 0x002fe40000000006 */
[----:B------:R-:W0:Y:S04]  /*0630*/  LDS.128 R8, [R25+0x20] ;  /* 0x0000200019087984 */ /* 0x000e280000000c00 */
[----:B------:R-:W1:Y:S04]  /*0640*/  LDS R6, [R13+0x240] ;  /* 0x000240000d067984 */ /* 0x000e680000000800 */
[----:B------:R-:W2:Y:S01]  /*0650*/  LDS R5, [R13+0x280] ;  /* 0x000280000d057984 */ /* 0x000ea20000000800 */
[----:B0-----:R-:W-:-:S04]  /*0660*/  FFMA R4, R8, R4, R7 ;  /* 0x0000000408047223 */ /* 0x001fc80000000007 */
[----:B-1----:R-:W-:Y:S02]  /*0670*/  FFMA R4, R6, R9, R4 ;  /* 0x0000000906047223 */ /* 0x002fe40000000004 */
[----:B------:R-:W0:Y:S02]  /*0680*/  LDS R9, [R13+0x2c0] ;  /* 0x0002c0000d097984 */ /* 0x000e240000000800 */
[----:B--2---:R-:W-:Y:S02]  /*0690*/  FFMA R10, R5, R10, R4 ;  /* 0x0000000a050a7223 */ /* 0x004fe40000000004 */
[----:B------:R-:W1:Y:S02]  /*06a0*/  LDS.128 R4, [R25+0x30] ;  /* 0x0000300019047984 */ /* 0x000e640000000c00 */
[----:B0-----:R-:W-:Y:S01]  /*06b0*/  FFMA R11, R9, R11, R10 ;  /* 0x0000000b090b7223 */ /* 0x001fe2000000000a */
[----:B------:R-:W-:Y:S01]  /*06c0*/  IMAD.WIDE R8, R23, 0x4, R28 ;  /* 0x0000000417087825 */ /* 0x000fe200078e021c */
[----:B------:R-:W-:Y:S03]  /*06d0*/  LDS R10, [R13+0x380] ;  /* 0x000380000d0a7984 */ /* 0x000fe60000000800 */
[----:B-1----:R-:W-:-:S02]  /*06e0*/  FFMA R4, R4, R20, R11 ;  /* 0x0000001404047223 */ /* 0x002fc4000000000b */
[----:B------:R-:W2:Y:S04]  /*06f0*/  LDG.E.CONSTANT R20, desc[UR10][R26.64+0x40] ;  /* 0x0000400a1a147981 */ /* 0x000ea8000c1e9900 */
[----:B------:R-:W3:Y:S04]  /*0700*/  LDG.E.CONSTANT R22, desc[UR10][R8.64] ;  /* 0x0000000a08167981 */ /* 0x000ee8000c1e9900 */
[----:B------:R-:W0:Y:S02]  /*0710*/  LDS R11, [R13+0x340] ;  /* 0x000340000d0b7984 */ /* 0x000e240000000800 */
[----:B0-----:R-:W-:-:S02]  /*0720*/  FFMA R11, R11, R5, R4 ;  /* 0x000000050b0b7223 */ /* 0x001fc40000000004 */
[----:B------:R-:W0:Y:S01]  /*0730*/  LDS R4, [R13+0x3c0] ;  /* 0x0003c0000d047984 */ /* 0x000e220000000800 */
[----:B------:R-:W-:Y:S01]  /*0740*/  BAR.SYNC.DEFER_BLOCKING 0x0 ;  /* 0x0000000000007b1d */ /* 0x000fe20000010000 */
[----:B------:R-:W-:-:S04]  /*0750*/  FFMA R6, R10, R6, R11 ;  /* 0x000000060a067223 */ /* 0x000fc8000000000b */
[----:B0-----:R-:W-:Y:S01]  /*0760*/  FFMA R7, R4, R7, R6 ;  /* 0x0000000704077223 */ /* 0x001fe20000000006 */
[----:B--2---:R-:W-:Y:S04]  /*0770*/  STS [R18], R20 ;  /* 0x0000001412007388 */ /* 0x004fe80000000800 */
[----:B---3--:R-:W-:Y:S01]  /*0780*/  STS [R14], R22 ;  /* 0x000000160e007388 */ /* 0x008fe20000000800 */
[----:B------:R-:W-:Y:S06]  /*0790*/  BAR.SYNC.DEFER_BLOCKING 0x0 ;  /* 0x0000000000007b1d */ /* 0x000fec0000010000 */
[----:B------:R-:W-:Y:S04]  /*07a0*/  LDS R5, [R13] ;  /* 0x000000000d057984 */ /* 0x000fe80000000800 */
[----:B------:R-:W0:Y:S04]  /*07b0*/  LDS.128 R8, [R25] ;  /* 0x0000000019087984 */ /* 0x000e280000000c00 */
[----:B------:R-:W1:Y:S04]  /*07c0*/  LDS R4, [R13+0x40] ;  /* 0x000040000d047984 */ /* 0x000e680000000800 */
[----:B------:R-:W2:Y:S04]  /*07d0*/  LDS R6, [R13+0x80] ;  /* 0x000080000d067984 */ /* 0x000ea80000000800 */
[----:B------:R-:W-:Y:S01]  /*07e0*/  LDS R20, [R13+0x200] ;  /* 0x000200000d147984 */ /* 0x000fe20000000800 */
[----:B0-----:R-:W-:-:S03]  /*07f0*/  FFMA R8, R8, R5, R7 ;  /* 0x0000000508087223 */ /* 0x001fc60000000007 */
[----:B------:R-:W0:Y:S01]  /*0800*/  LDS R5, [R13+0xc0] ;  /* 0x0000c0000d057984 */ /* 0x000e220000000800 */
[----:B-1----:R-:W-:-:S03]  /*0810*/  FFMA R9, R4, R9, R8 ;  /* 0x0000000904097223 */ /* 0x002fc60000000008 */
[----:B------:R-:W-:Y:S01]  /*0820*/  LDS R8, [R13+0x100] ;  /* 0x000100000d087984 */ /* 0x000fe20000000800 */
[----:B--2---:R-:W-:-:S03]  /*0830*/  FFMA R6, R6, R10, R9 ;  /* 0x0000000a06067223 */ /* 0x004fc60000000009 */
[----:B------:R-:W-:Y:S04]  /*0840*/  LDS R10, [R13+0x140] ;  /* 0x000140000d0a7984 */ /* 0x000fe80000000800 */
[----:B------:R-:W-:Y:S01]  /*0850*/  LDS R9, [R13+0x180] ;  /* 0x000180000d097984 */ /* 0x000fe20000000800 */
[----:B0-----:R-:W-:-:S03]  /*0860*/  FFMA R11, R5, R11, R6 ;  /* 0x0000000b050b7223 */ /* 0x001fc60000000006 */
[----:B------:R-:W0:Y:S02]  /*0870*/  LDS.128 R4, [R25+0x10] ;  /* 0x0000100019047984 */ /* 0x000e240000000c00 */
[----:B0-----:R-:W-:-:S04]  /*0880*/  FFMA R4, R4, R8, R11 ;  /* 0x0000000804047223 */ /* 0x001fc8000000000b */
[----:B------:R-:W-:Y:S02]  /*0890*/  FFMA R4, R10, R5, R4 ;  /* 0x000000050a047223 */ /* 0x000fe40000000004 */
[----:B------:R-:W0:Y:S02]  /*08a0*/  LDS R5, [R13+0x1c0] ;  /* 0x0001c0000d057984 */ /* 0x000e240000000800 */
[----:B------:R-:W-:Y:S02]  /*08b0*/  FFMA R4, R9, R6, R4 ;  /* 0x0000000609047223 */ /* 0x000fe40000000004 */
[----:B------:R-:W1:Y:S04]  /*08c0*/  LDS.128 R8, [R25+0x20] ;  /* 0x0000200019087984 */ /* 0x000e680000000c00 */
[----:B------:R-:W-:Y:S01]  /*08d0*/  LDS R6, [R13+0x280] ;  /* 0x000280000d067984 */ /* 0x000fe20000000800 */
[----:B0-----:R-:W-:Y:S01]  /*08e0*/  FFMA R7, R5, R7, R4 ;  /* 0x0000000705077223 */ /* 0x001fe20000000004 */
[----:B------:R-:W-:-:S04]  /*08f0*/  IMAD.WIDE R4, R21, 0x4, R28 ;  /* 0x0000000415047825 */ /* 0x000fc800078e021c */
[----:B-1----:R-:W-:Y:S02]  /*0900*/  FFMA R8, R8, R20, R7 ;  /* 0x0000001408087223 */ /* 0x002fe40000000007 */
[----:B------:R-:W2:Y:S04]  /*0910*/  LDG.E.CONSTANT R20, desc[UR10][R26.64+0x80] ;  /* 0x0000800a1a147981 */ /* 0x000ea8000c1e9900 */
[----:B------:R0:W3:Y:S04]  /*0920*/  LDG.E.CONSTANT R22, desc[UR10][R4.64] ;  /* 0x0000000a04167981 */ /* 0x0000e8000c1e9900 */
[----:B------:R-:W1:Y:S01]  /*0930*/  LDS R7, [R13+0x240] ;  /* 0x000240000d077984 */ /* 0x000e620000000800 */
[----:B------:R-:W-:-:S03]  /*0940*/  IMAD.WIDE R28, R19, 0x4, R28 ;  /* 0x00000004131c7825 */ /* 0x000fc600078e021c */
[----:B------:R4:W5:Y:S04]  /*0950*/  LDG.E.CONSTANT R27, desc[UR10][R26.64+0xc0] ;  /* 0x0000c00a1a1b7981 */ /* 0x000968000c1e9900 */
[----:B------:R4:W5:Y:S01]  /*0960*/  LDG.E.CONSTANT R29, desc[UR10][R28.64] ;  /* 0x0000000a1c1d7981 */ /* 0x000962000c1e9900 */
[----:B-1----:R-:W-:-:S03]  /*0970*/  FFMA R7, R7, R9, R8 ;  /* 0x0000000907077223 */ /* 0x002fc60000000008 */
[----:B------:R-:W1:Y:S01]  /*0980*/  LDS R9, [R13+0x2c0] ;  /* 0x0002c0000d097984 */ /* 0x000e620000000800 */
[----:B------:R-:W-:-:S03]  /*0990*/  FFMA R6, R6, R10, R7 ;  /* 0x0000000a06067223 */ /* 0x000fc60000000007 */
[----:B------:R-:W-:Y:S01]  /*09a0*/  LDS R8, [R13+0x300] ;  /* 0x000300000d087984 */ /* 0x000fe20000000800 */
[----:B-1----:R-:W-:-:S03]  /*09b0*/  FFMA R9, R9, R11, R6 ;  /* 0x0000000b09097223 */ /* 0x002fc60000000006 */
[----:B0-----:R-:W0:Y:S02]  /*09c0*/  LDS.128 R4, [R25+0x30] ;  /* 0x0000300019047984 */ /* 0x001e240000000c00 */
[----:B0-----:R-:W-:Y:S02]  /*09d0*/  FFMA R4, R4, R8, R9 ;  /* 0x0000000804047223 */ /* 0x001fe40000000009 */
[----:B------:R-:W0:Y:S04]  /*09e0*/  LDS R9, [R13+0x340] ;  /* 0x000340000d097984 */ /* 0x000e280000000800 */
[----:B------:R-:W1:Y:S01]  /*09f0*/  LDS R8, [R13+0x380] ;  /* 0x000380000d087984 */ /* 0x000e620000000800 */
[----:B0-----:R-:W-:-:S03]  /*0a00*/  FFMA R5, R9, R5, R4 ;  /* 0x0000000509057223 */ /* 0x001fc60000000004 */
[----:B------:R-:W0:Y:S01]  /*0a10*/  LDS R4, [R13+0x3c0] ;  /* 0x0003c0000d047984 */ /* 0x000e220000000800 */
[----:B------:R-:W-:Y:S01]  /*0a20*/  BAR.SYNC.DEFER_BLOCKING 0x0 ;  /* 0x0000000000007b1d */ /* 0x000fe20000010000 */
[----:B-1----:R-:W-:-:S04]  /*0a30*/  FFMA R5, R8, R6, R5 ;  /* 0x0000000608057223 */ /* 0x002fc80000000005 */
[----:B0-----:R-:W-:Y:S01]  /*0a40*/  FFMA R5, R4, R7, R5 ;  /* 0x0000000704057223 */ /* 0x001fe20000000005 */
[----:B--2---:R-:W-:Y:S04]  /*0a50*/  STS [R18], R20 ;  /* 0x0000001412007388 */ /* 0x004fe80000000800 */
[----:B---3--:R-:W-:Y:S01]  /*0a60*/  STS [R14], R22 ;  /* 0x000000160e007388 */ /* 0x008fe20000000800 */
[----:B------:R-:W-:Y:S06]  /*0a70*/  BAR.SYNC.DEFER_BLOCKING 0x0 ;  /* 0x0000000000007b1d */ /* 0x000fec0000010000 */
[----:B------:R-:W-:Y:S04]  /*0a80*/  LDS R6, [R13] ;  /* 0x000000000d067984 */ /* 0x000fe80000000800 */
[----:B------:R-:W0:Y:S04]  /*0a90*/  LDS.128 R8, [R25] ;  /* 0x0000000019087984 */ /* 0x000e280000000c00 */
[----:B----4-:R-:W1:Y:S04]  /*0aa0*/  LDS R26, [R13+0x40] ;  /* 0x000040000d1a7984 */ /* 0x010e680000000800 */
[----:B------:R-:W2:Y:S04]  /*0ab0*/  LDS R4, [R13+0x80] ;  /* 0x000080000d047984 */ /* 0x000ea80000000800 */
[----:B------:R-:W3:Y:S04]  /*0ac0*/  LDS R24, [R13+0xc0] ;  /* 0x0000c0000d187984 */ /* 0x000ee80000000800 */
[----:B------:R-:W-:Y:S04]  /*0ad0*/  LDS R22, [R13+0x180] ;  /* 0x000180000d167984 */ /* 0x000fe80000000800 */
[----:B------:R-:W-:Y:S04]  /*0ae0*/  LDS R20, [R13+0x1c0] ;  /* 0x0001c0000d147984 */ /* 0x000fe80000000800 */
[----:B------:R-:W-:Y:S01]  /*0af0*/  LDS R28, [R13+0x380] ;  /* 0x000380000d1c7984 */ /* 0x000fe20000000800 */
[----:B0-----:R-:W-:-:S03]  /*0b00*/  FFMA R6, R8, R6, R5 ;  /* 0x0000000608067223 */ /* 0x001fc60000000005 */
[----:B------:R-:W-:Y:S01]  /*0b10*/  LDS R8, [R13+0x100] ;  /* 0x000100000d087984 */ /* 0x000fe20000000800 */
[----:B-1----:R-:W-:-:S03]  /*0b20*/  FFMA R9, R26, R9, R6 ;  /* 0x000000091a097223 */ /* 0x002fc60000000006 */
[----:B------:R-:W-:Y:S01]  /*0b30*/  LDS R26, [R13+0x3c0] ;  /* 0x0003c0000d1a7984 */ /* 0x000fe20000000800 */
[----:B--2---:R-:W-:-:S03]  /*0b40*/  FFMA R9, R4, R10, R9 ;  /* 0x0000000a04097223 */ /* 0x004fc60000000009 */
[----:B------:R-:W0:Y:S04]  /*0b50*/  LDS.128 R4, [R25+0x10] ;  /* 0x0000100019047984 */ /* 0x000e280000000c00 */
[----:B------:R-:W1:Y:S01]  /*0b60*/  LDS R10, [R13+0x140] ;  /* 0x000140000d0a7984 */ /* 0x000e620000000800 */
[----:B---3--:R-:W-:-:S04]  /*0b70*/  FFMA R9, R24, R11, R9 ;  /* 0x0000000b18097223 */ /* 0x008fc80000000009 */
[----:B0-----:R-:W-:-:S04]  /*0b80*/  FFMA R4, R4, R8, R9 ;  /* 0x0000000804047223 */ /* 0x001fc80000000009 */
[----:B-1----:R-:W-:Y:S02]  /*0b90*/  FFMA R5, R10, R5, R4 ;  /* 0x000000050a057223 */ /* 0x002fe40000000004 */
[----:B------:R-:W-:Y:S04]  /*0ba0*/  LDS R4, [R13+0x200] ;  /* 0x000200000d047984 */ /* 0x000fe80000000800 */
[----:B------:R-:W0:Y:S01]  /*0bb0*/  LDS.128 R8, [R25+0x20] ;  /* 0x0000200019087984 */ /* 0x000e220000000c00 */
[----:B------:R-:W-:-:S03]  /*0bc0*/  FFMA R5, R22, R6, R5 ;  /* 0x0000000616057223 */ /* 0x000fc60000000005 */
[----:B------:R-:W1:Y:S01]  /*0bd0*/  LDS R6, [R13+0x240] ;  /* 0x000240000d067984 */ /* 0x000e620000000800 */
[----:B------:R-:W-:-:S03]  /*0be0*/  FFMA R5, R20, R7, R5 ;  /* 0x0000000714057223 */ /* 0x000fc60000000005 */
[----:B------:R-:W2:Y:S01]  /*0bf0*/  LDS R20, [R13+0x280] ;  /* 0x000280000d147984 */ /* 0x000ea20000000800 */
[----:B0-----:R-:W-:-:S03]  /*0c00*/  FFMA R4, R8, R4, R5 ;  /* 0x0000000408047223 */ /* 0x001fc60000000005 */
[----:B------:R-:W0:Y:S01]  /*0c10*/  LDS R8, [R13+0x2c0] ;  /* 0x0002c0000d087984 */ /* 0x000e220000000800 */
[----:B-1----:R-:W-:-:S03]  /*0c20*/  FFMA R9, R6, R9, R4 ;  /* 0x0000000906097223 */ /* 0x002fc60000000004 */
[----:B------:R-:W-:Y:S01]  /*0c30*/  LDS.128 R4, [R25+0x30] ;  /* 0x0000300019047984 */ /* 0x000fe20000000c00 */
[----:B--2---:R-:W-:-:S03]  /*0c40*/  FFMA R9, R20, R10, R9 ;  /* 0x0000000a14097223 */ /* 0x004fc60000000009 */
[----:B------:R-:W1:Y:S04]  /*0c50*/  LDS R10, [R13+0x300] ;  /* 0x000300000d0a7984 */ /* 0x000e680000000800 */
[----:B------:R-:W2:Y:S01]  /*0c60*/  LDS R20, [R13+0x340] ;  /* 0x000340000d147984 */ /* 0x000ea20000000800 */
[----:B------:R-:W-:Y:S06]  /*0c70*/  BAR.SYNC.DEFER_BLOCKING 0x0 ;  /* 0x0000000000007b1d */ /* 0x000fec0000010000 */
[----:B-----5:R-:W-:Y:S04]  /*0c80*/  STS [R18], R27 ;  /* 0x0000001b12007388 */ /* 0x020fe80000000800 */
[----:B------:R-:W-:Y:S01]  /*0c90*/  STS [R14], R29 ;  /* 0x0000001d0e007388 */ /* 0x000fe20000000800 */
[----:B------:R-:W-:Y:S01]  /*0ca0*/  BAR.SYNC.DEFER_BLOCKING 0x0 ;  /* 0x0000000000007b1d */ /* 0x000fe20000010000 */
[----:B0-----:R-:W-:-:S04]  /*0cb0*/  FFMA R9, R8, R11, R9 ;  /* 0x0000000b08097223 */ /* 0x001fc80000000009 */
[----:B-1----:R-:W-:-:S04]  /*0cc0*/  FFMA R4, R4, R10, R9 ;  /* 0x0000000a04047223 */ /* 0x002fc80000000009 */
[----:B--2---:R-:W-:Y:S01]  /*0cd0*/  FFMA R5, R20, R5, R4 ;  /* 0x0000000514057223 */ /* 0x004fe20000000004 */
[----:B------:R-:W-:Y:S04]  /*0ce0*/  LDS R22, [R13] ;  /* 0x000000000d167984 */ /* 0x000fe80000000800 */
[----:B------:R-:W0:Y:S04]  /*0cf0*/  LDS.128 R8, [R25] ;  /* 0x0000000019087984 */ /* 0x000e280000000c00 */
[----:B------:R-:W1:Y:S04]  /*0d00*/  LDS R24, [R13+0x40] ;  /* 0x000040000d187984 */ /* 0x000e680000000800 */
[----:B------:R-:W2:Y:S04]  /*0d10*/  LDS R20, [R13+0x80] ;  /* 0x000080000d147984 */ /* 0x000ea80000000800 */
[----:B------:R-:W3:Y:S01]  /*0d20*/  LDS R14, [R13+0xc0] ;  /* 0x0000c0000d0e7984 */ /* 0x000ee20000000800 */
[----:B------:R-:W-:-:S03]  /*0d30*/  FFMA R5, R28, R6, R5 ;  /* 0x000000061c057223 */ /* 0x000fc60000000005 */
[----:B------:R-:W-:Y:S01]  /*0d40*/  LDS R27, [R13+0x100] ;  /* 0x000100000d1b7984 */ /* 0x000fe20000000800 */
[----:B------:R-:W-:-:S03]  /*0d50*/  FFMA R26, R26, R7, R5 ;  /* 0x000000071a1a7223 */ /* 0x000fc60000000005 */
[----:B------:R-:W4:Y:S04]  /*0d60*/  LDS.128 R4, [R25+0x10] ;  /* 0x0000100019047984 */ /* 0x000f280000000c00 */
[----:B------:R-:W5:Y:S01]  /*0d70*/  LDS R18, [R13+0x140] ;  /* 0x000140000d127984 */ /* 0x000f620000000800 */
[----:B0-----:R-:W-:-:S03]  /*0d80*/  FFMA R29, R8, R22, R26 ;  /* 0x00000016081d7223 */ /* 0x001fc6000000001a */
[----:B------:R-:W-:Y:S01]  /*0d90*/  LDS R22, [R13+0x1c0] ;  /* 0x0001c0000d167984 */ /* 0x000fe20000000800 */
[----:B-1----:R-:W-:-:S03]  /*0da0*/  FFMA R9, R24, R9, R29 ;  /* 0x0000000918097223 */ /* 0x002fc6000000001d */
[----:B------:R-:W0:Y:S01]  /*0db0*/  LDS R24, [R13+0x180] ;  /* 0x000180000d187984 */ /* 0x000e220000000800 */
[----:B--2---:R-:W-:-:S03]  /*0dc0*/  FFMA R9, R20, R10, R9 ;  /* 0x0000000a14097223 */ /* 0x004fc60000000009 */
[----:B------:R-:W-:Y:S01]  /*0dd0*/  LDS R29, [R13+0x200] ;  /* 0x000200000d1d7984 */ /* 0x000fe20000000800 */
[----:B---3--:R-:W-:-:S03]  /*0de0*/  FFMA R14, R14, R11, R9 ;  /* 0x0000000b0e0e7223 */ /* 0x008fc60000000009 */
[----:B------:R-:W1:Y:S04]  /*0df0*/  LDS.128 R8, [R25+0x20] ;  /* 0x0000200019087984 */ /* 0x000e680000000c00 */
[----:B------:R-:W-:Y:S01]  /*0e00*/  LDS R20, [R13+0x300] ;  /* 0x000300000d147984 */ /* 0x000fe20000000800 */
[----:B----4-:R-:W-:-:S03]  /*0e10*/  FFMA R27, R4, R27, R14 ;  /* 0x0000001b041b7223 */ /* 0x010fc6000000000e */
[----:B------:R-:W2:Y:S01]  /*0e20*/  LDS R14, [R13+0x240] ;  /* 0x000240000d0e7984 */ /* 0x000ea20000000800 */
[----:B-----5:R-:W-:-:S03]  /*0e30*/  FFMA R5, R18, R5, R27 ;  /* 0x0000000512057223 */ /* 0x020fc6000000001b */
[----:B------:R-:W3:Y:S04]  /*0e40*/  LDS R27, [R13+0x280] ;  /* 0x000280000d1b7984 */ /* 0x000ee80000000800 */
[----:B------:R-:W4:Y:S01]  /*0e50*/  LDS R18, [R13+0x2c0] ;  /* 0x0002c0000d127984 */ /* 0x000f220000000800 */
[----:B0-----:R-:W-:-:S04]  /*0e60*/  FFMA R5, R24, R6, R5 ;  /* 0x0000000618057223 */ /* 0x001fc80000000005 */
[----:B------:R-:W-:Y:S02]  /*0e70*/  FFMA R24, R22, R7, R5 ;  /* 0x0000000716187223 */ /* 0x000fe40000000005 */
[----:B------:R-:W0:Y:S04]  /*0e80*/  LDS.128 R4, [R25+0x30] ;  /* 0x0000300019047984 */ /* 0x000e280000000c00 */
[----:B------:R-:W5:Y:S01]  /*0e90*/  LDS R22, [R13+0x340] ;  /* 0x000340000d167984 */ /* 0x000f620000000800 */
[----:B-1----:R-:W-:-:S03]  /*0ea0*/  FFMA R24, R8, R29, R24 ;  /* 0x0000001d08187223 */ /* 0x002fc60000000018 */
[----:B------:R-:W1:Y:S04]  /*0eb0*/  LDS R29, [R13+0x380] ;  /* 0x000380000d1d7984 */ /* 0x000e680000000800 */
[----:B------:R-:W1:Y:S01]  /*0ec0*/  LDS R8, [R13+0x3c0] ;  /* 0x0003c0000d087984 */ /* 0x000e620000000800 */
[----:B--2---:R-:W-:-:S04]  /*0ed0*/  FFMA R14, R14, R9, R24 ;  /* 0x000000090e0e7223 */ /* 0x004fc80000000018 */
[----:B---3--:R-:W-:Y:S01]  /*0ee0*/  FFMA R27, R27, R10, R14 ;  /* 0x0000000a1b1b7223 */ /* 0x008fe2000000000e */
[----:B------:R-:W-:-:S03]  /*0ef0*/  UIADD3 UR5, UPT, UPT, UR5, 0x4, URZ ;  /* 0x0000000405057890 */ /* 0x000fc6000fffe0ff */
[----:B----4-:R-:W-:Y:S01]  /*0f00*/  FFMA R11, R18, R11, R27 ;  /* 0x0000000b120b7223 */ /* 0x010fe2000000001b */
[----:B------:R-:W-:Y:S01]  /*0f10*/  UISETP.NE.AND UP1, UPT, UR5, URZ, UPT ;  /* 0x000000ff0500728c */ /* 0x000fe2000bf25270 */
[----:B------:R-:W-:Y:S02]  /*0f20*/  IADD3 R12, PT, PT, R12, 0x40, RZ ;  /* 0x000000400c0c7810 */ /* 0x000fe40007ffe0ff */
[C---:B------:R-:W-:Y:S02]  /*0f30*/  LEA R23, R16.reuse, R23, 0x6 ;  /* 0x0000001710177211 */ /* 0x040fe400078e30ff */
[----:B------:R-:W-:Y:S01]  /*0f40*/  LEA R21, R16, R21, 0x6 ;  /* 0x0000001510157211 */ /* 0x000fe200078e30ff */
[----:B0-----:R-:W-:-:S04]  /*0f50*/  FFMA R11, R4, R20, R11 ;  /* 0x00000014040b7223 */ /* 0x001fc8000000000b */
[----:B-----5:R-:W-:-:S04]  /*0f60*/  FFMA R22, R22, R5, R11 ;  /* 0x0000000516167223 */ /* 0x020fc8000000000b */
[----:B-1----:R-:W-:Y:S01]  /*0f70*/  FFMA R29, R29, R6, R22 ;  /* 0x000000061d1d7223 */ /* 0x002fe20000000016 */
[C---:B------:R-:W-:Y:S02]  /*0f80*/  LEA R19, R16.reuse, R19, 0x6 ;  /* 0x0000001310137211 */ /* 0x040fe400078e30ff */
[----:B------:R-:W-:Y:S01]  /*0f90*/  LEA R15, R16, R15, 0x6 ;  /* 0x0000000f100f7211 */ /* 0x000fe200078e30ff */
[----:B------:R-:W-:Y:S01]  /*0fa0*/  FFMA R20, R8, R7, R29 ;  /* 0x0000000708147223 */ /* 0x000fe2000000001d */
[----:B------:R-:W-:Y:S01]  /*0fb0*/  UIADD3 UR4, UPT, UPT, UR4, 0x40, URZ ;  /* 0x0000004004047890 */ /* 0x000fe2000fffe0ff */
[----:B------:R-:W-:Y:S06]  /*0fc0*/  BAR.SYNC.DEFER_BLOCKING 0x0 ;  /* 0x0000000000007b1d */ /* 0x000fec0000010000 */
[----:B------:R-:W-:Y:S05]  /*0fd0*/  BRA.U UP1, `(.L_x_4) ;  /* 0xfffffff101fc7547 */ /* 0x000fea000b83ffff */
.L_x_3:
[----:B------:R-:W-:Y:S05]  /*0fe0*/  BRA.U !UP0, `(.L_x_2) ;  /* 0x0000000908a07547 */ /* 0x000fea000b800000 */
[----:B------:R-:W-:Y:S02]  /*0ff0*/  UISETP.NE.AND UP1, UPT, UR12, 0x1, UPT ;  /* 0x000000010c00788c */ /* 0x000fe4000bf25270 */
[----:B------:R-:W-:-:S07]  /*1000*/  ULOP3.LUT UP0, URZ, UR9, 0x10, URZ, 0xc0, !UPT ;  /* 0x0000001009ff7892 */ /* 0x000fce000f80c0ff */
[----:B------:R-:W-:Y:S05]  /*1010*/  BRA.U !UP1, `(.L_x_5) ;  /* 0x0000000509a47547 */ /* 0x000fea000b800000 */
[----:B------:R-:W0:Y:S01]  /*1020*/  LDC.64 R6, c[0x0][0x380] ;  /* 0x0000e000ff067b82 */ /* 0x000e220000000a00 */
[----:B------:R-:W-:Y:S01]  /*1030*/  IMAD R8, R17, UR13, R0 ;  /* 0x0000000d11087c24 */ /* 0x000fe2000f8e0200 */
[----:B------:R-:W-:-:S04]  /*1040*/  IADD3 R10, PT, PT, R2, UR4, RZ ;  /* 0x00000004020a7c10 */ /* 0x000fc8000fffe0ff */
[----:B------:R-:W-:Y:S01]  /*1050*/  IADD3 R9, PT, PT, R8, UR4, RZ ;  /* 0x0000000408097c10 */ /* 0x000fe2000fffe0ff */
[----:B------:R-:W-:Y:S01]  /*1060*/  IMAD R11, R10, R16, R3 ;  /* 0x000000100a0b7224 */ /* 0x000fe200078e0203 */
[----:B------:R-:W1:Y:S03]  /*1070*/  LDC.64 R4, c[0x0][0x388] ;  /* 0x0000e200ff047b82 */ /* 0x000e660000000a00 */
[----:B0-----:R-:W-:-:S05]  /*1080*/  IMAD.WIDE R6, R9, 0x4, R6 ;  /* 0x0000000409067825 */ /* 0x001fca00078e0206 */
[----:B------:R-:W2:Y:S01]  /*1090*/  LDG.E.CONSTANT R12, desc[UR10][R6.64] ;  /* 0x0000000a060c7981 */ /* 0x000ea2000c1e9900 */
[----:B-1----:R-:W-:Y:S01]  /*10a0*/  IMAD.WIDE R8, R11, 0x4, R4 ;  /* 0x000000040b087825 */ /* 0x002fe200078e0204 */
[----:B------:R-:W-:Y:S02]  /*10b0*/  IADD3 R10, PT, PT, R10, 0x10, RZ ;  /* 0x000000100a0a7810 */ /* 0x000fe40007ffe0ff */
[----:B------:R-:W3:Y:S04]  /*10c0*/  LDG.E.CONSTANT R22, desc[UR10][R6.64+0x40] ;  /* 0x0000400a06167981 */ /* 0x000ee8000c1e9900 */
[----:B------:R-:W4:Y:S01]  /*10d0*/  LDG.E.CONSTANT R24, desc[UR10][R8.64] ;  /* 0x0000000a08187981 */ /* 0x000f22000c1e9900 */
[----:B------:R-:W-:-:S04]  /*10e0*/  IMAD R11, R10, R16, R3 ;  /* 0x000000100a0b7224 */ /* 0x000fc800078e0203 */
[----:B------:R-:W-:-:S05]  /*10f0*/  IMAD.WIDE R4, R11, 0x4, R4 ;  /* 0x000000040b047825 */ /* 0x000fca00078e0204 */
[----:B------:R0:W5:Y:S01]  /*1100*/  LDG.E.CONSTANT R18, desc[UR10][R4.64] ;  /* 0x0000000a04127981 */ /* 0x000162000c1e9900 */
[----:B------:R-:W1:Y:S01]  /*1110*/  S2UR UR6, SR_CgaCtaId ;  /* 0x00000000000679c3 */ /* 0x000e620000008800 */
[----:B------:R-:W-:Y:S02]  /*1120*/  UMOV UR5, 0x400 ;  /* 0x0000040000057882 */ /* 0x000fe40000000000 */
[----:B------:R-:W-:Y:S02]  /*1130*/  UIADD3 UR7, UPT, UPT, UR5, 0x400, URZ ;  /* 0x0000040005077890 */ /* 0x000fe4000fffe0ff */
[----:B-1----:R-:W-:Y:S02]  /*1140*/  ULEA UR5, UR6, UR5, 0x18 ;  /* 0x0000000506057291 */ /* 0x002fe4000f8ec0ff */
[----:B------:R-:W-:-:S04]  /*1150*/  ULEA UR7, UR6, UR7, 0x18 ;  /* 0x0000000706077291 */ /* 0x000fc8000f8ec0ff */
[----:B------:R-:W-:Y:S02]  /*1160*/  LEA R21, R2, UR5, 0x6 ;  /* 0x0000000502157c11 */ /* 0x000fe4000f8e30ff */
[C---:B------:R-:W-:Y:S02]  /*1170*/  LEA R19, R0.reuse, UR7, 0x2 ;  /* 0x0000000700137c11 */ /* 0x040fe4000f8e10ff */
[----:B------:R-:W-:Y:S02]  /*1180*/  LEA R25, R0, R21, 0x2 ;  /* 0x0000001500197211 */ /* 0x000fe400078e10ff */
[----:B------:R-:W-:-:S03]  /*1190*/  LEA R23, R2, R19, 0x6 ;  /* 0x0000001302177211 */ /* 0x000fc600078e30ff */
[----:B--2---:R-:W-:Y:S04]  /*11a0*/  STS [R25], R12 ;  /* 0x0000000c19007388 */ /* 0x004fe80000000800 */
[----:B----4-:R-:W-:Y:S01]  /*11b0*/  STS [R23], R24 ;  /* 0x0000001817007388 */ /* 0x010fe20000000800 */
[----:B------:R-:W-:Y:S06]  /*11c0*/  BAR.SYNC.DEFER_BLOCKING 0x0 ;  /* 0x0000000000007b1d */ /* 0x000fec0000010000 */
[----:B0-----:R-:W-:Y:S04]  /*11d0*/  LDS R5, [R19] ;  /* 0x0000000013057984 */ /* 0x001fe80000000800 */
[----:B------:R-:W0:Y:S04]  /*11e0*/  LDS.128 R8, [R21] ;  /* 0x0000000015087984 */ /* 0x000e280000000c00 */
[----:B------:R-:W1:Y:S04]  /*11f0*/  LDS R13, [R19+0x40] ;  /* 0x00004000130d7984 */ /* 0x000e680000000800 */
[----:B------:R-:W2:Y:S04]  /*1200*/  LDS R26, [R19+0x80] ;  /* 0x00008000131a7984 */ /* 0x000ea80000000800 */
[----:B------:R-:W4:Y:S04]  /*1210*/  LDS R14, [R19+0xc0] ;  /* 0x0000c000130e7984 */ /* 0x000f280000000800 */
[----:B------:R-:W-:Y:S04]  /*1220*/  LDS R15, [R19+0x100] ;  /* 0x00010000130f7984 */ /* 0x000fe80000000800 */
[----:B------:R-:W-:Y:S04]  /*1230*/  LDS R12, [R19+0x140] ;  /* 0x00014000130c7984 */ /* 0x000fe80000000800 */
[----:B------:R-:W-:Y:S04]  /*1240*/  LDS R29, [R19+0x280] ;  /* 0x00028000131d7984 */ /* 0x000fe80000000800 */
[----:B------:R-:W-:Y:S04]  /*1250*/  LDS R24, [R19+0x2c0] ;  /* 0x0002c00013187984 */ /* 0x000fe80000000800 */
[----:B------:R-:W-:Y:S01]  /*1260*/  LDS R27, [R19+0x380] ;  /* 0x00038000131b7984 */ /* 0x000fe20000000800 */
[----:B0-----:R-:W-:-:S03]  /*1270*/  FFMA R8, R8, R5, R20 ;  /* 0x0000000508087223 */ /* 0x001fc60000000014 */
[----:B------:R-:W0:Y:S01]  /*1280*/  LDS.128 R4, [R21+0x10] ;  /* 0x0000100015047984 */ /* 0x000e220000000c00 */
[----:B-1----:R-:W-:-:S03]  /*1290*/  FFMA R9, R13, R9, R8 ;  /* 0x000000090d097223 */ /* 0x002fc60000000008 */
[----:B------:R-:W1:Y:S01]  /*12a0*/  LDS R13, [R19+0x180] ;  /* 0x00018000130d7984 */ /* 0x000e620000000800 */
[----:B--2---:R-:W-:-:S03]  /*12b0*/  FFMA R9, R26, R10, R9 ;  /* 0x0000000a1a097223 */ /* 0x004fc60000000009 */
[----:B------:R-:W-:Y:S01]  /*12c0*/  LDS R20, [R19+0x200] ;  /* 0x0002000013147984 */ /* 0x000fe20000000800 */
[----:B----4-:R-:W-:-:S03]  /*12d0*/  FFMA R9, R14, R11, R9 ;  /* 0x0000000b0e097223 */ /* 0x010fc60000000009 */
[----:B------:R-:W2:Y:S04]  /*12e0*/  LDS R14, [R19+0x1c0] ;  /* 0x0001c000130e7984 */ /* 0x000ea80000000800 */
[----:B------:R-:W-:Y:S01]  /*12f0*/  LDS R26, [R19+0x300] ;  /* 0x00030000131a7984 */ /* 0x000fe20000000800 */
[----:B0-----:R-:W-:-:S03]  /*1300*/  FFMA R15, R4, R15, R9 ;  /* 0x0000000f040f7223 */ /* 0x001fc60000000009 */
[----:B------:R-:W0:Y:S01]  /*1310*/  LDS.128 R8, [R21+0x20] ;  /* 0x0000200015087984 */ /* 0x000e220000000c00 */
[----:B------:R-:W-:-:S03]  /*1320*/  FFMA R12, R12, R5, R15 ;  /* 0x000000050c0c7223 */ /* 0x000fc6000000000f */
[----:B------:R-:W4:Y:S01]  /*1330*/  LDS R4, [R19+0x240] ;  /* 0x0002400013047984 */ /* 0x000f220000000800 */
[----:B-1----:R-:W-:-:S04]  /*1340*/  FFMA R13, R13, R6, R12 ;  /* 0x000000060d0d7223 */ /* 0x002fc8000000000c */
[----:B--2---:R-:W-:Y:S02]  /*1350*/  FFMA R7, R14, R7, R13 ;  /* 0x000000070e077223 */ /* 0x004fe4000000000d */
[----:B------:R-:W1:Y:S02]  /*1360*/  LDS.128 R12, [R21+0x30] ;  /* 0x00003000150c7984 */ /* 0x000e640000000c00 */
[----:B0-----:R-:W-:Y:S02]  /*1370*/  FFMA R7, R8, R20, R7 ;  /* 0x0000001408077223 */ /* 0x001fe40000000007 */
[----:B------:R-:W0:Y:S04]  /*1380*/  LDS R8, [R19+0x340] ;  /* 0x0003400013087984 */ /* 0x000e280000000800 */
[----:B------:R-:W2:Y:S01]  /*1390*/  LDS R20, [R19+0x3c0] ;  /* 0x0003c00013147984 */ /* 0x000ea20000000800 */
[----:B------:R-:W-:Y:S06]  /*13a0*/  BAR.SYNC.DEFER_BLOCKING 0x0 ;  /* 0x0000000000007b1d */ /* 0x000fec0000010000 */
[----:B---3--:R-:W-:Y:S04]  /*13b0*/  STS [R25], R22 ;  /* 0x0000001619007388 */ /* 0x008fe80000000800 */
[----:B-----5:R-:W-:Y:S01]  /*13c0*/  STS [R23], R18 ;  /* 0x0000001217007388 */ /* 0x020fe20000000800 */
[----:B------:R-:W-:Y:S01]  /*13d0*/  BAR.SYNC.DEFER_BLOCKING 0x0 ;  /* 0x0000000000007b1d */ /* 0x000fe20000010000 */
[----:B----4-:R-:W-:-:S04]  /*13e0*/  FFMA R9, R4, R9, R7 ;  /* 0x0000000904097223 */ /* 0x010fc80000000007 */
[----:B------:R-:W-:-:S04]  /*13f0*/  FFMA R9, R29, R10, R9 ;  /* 0x0000000a1d097223 */ /* 0x000fc80000000009 */
[----:B------:R-:W-:-:S04]  /*1400*/  FFMA R9, R24, R11, R9 ;  /* 0x0000000b18097223 */ /* 0x000fc80000000009 */
[----:B-1----:R-:W-:Y:S01]  /*1410*/  FFMA R9, R12, R26, R9 ;  /* 0x0000001a0c097223 */ /* 0x002fe20000000009 */
[----:B------:R-:W-:Y:S04]  /*1420*/  LDS R28, [R19] ;  /* 0x00000000131c7984 */ /* 0x000fe80000000800 */
[----:B------:R-:W1:Y:S04]  /*1430*/  LDS.128 R4, [R21] ;  /* 0x0000000015047984 */ /* 0x000e680000000c00 */
[----:B------:R-:W3:Y:S04]  /*1440*/  LDS R18, [R19+0x40] ;  /* 0x0000400013127984 */ /* 0x000ee80000000800 */
[----:B------:R-:W4:Y:S01]  /*1450*/  LDS R29, [R19+0x80] ;  /* 0x00008000131d7984 */ /* 0x000f220000000800 */
[----:B0-----:R-:W-:-:S03]  /*1460*/  FFMA R12, R8, R13, R9 ;  /* 0x0000000d080c7223 */ /* 0x001fc60000000009 */
[----:B------:R-:W0:Y:S04]  /*1470*/  LDS R24, [R19+0xc0] ;  /* 0x0000c00013187984 */ /* 0x000e280000000800 */
[----:B------:R-:W-:Y:S04]  /*1480*/  LDS R25, [R19+0x100] ;  /* 0x0001000013197984 */ /* 0x000fe80000000800 */
[----:B------:R-:W5:Y:S04]  /*1490*/  LDS.128 R8, [R21+0x10] ;  /* 0x0000100015087984 */ /* 0x000f680000000c00 */
[----:B------:R-:W5:Y:S01]  /*14a0*/  LDS R22, [R19+0x140] ;  /* 0x0001400013167984 */ /* 0x000f620000000800 */
[----:B------:R-:W-:-:S03]  /*14b0*/  FFMA R27, R27, R14, R12 ;  /* 0x0000000e1b1b7223 */ /* 0x000fc6000000000c */
[----:B------:R-:W5:Y:S01]  /*14c0*/  LDS R23, [R19+0x180] ;  /* 0x0001800013177984 */ /* 0x000f620000000800 */
[----:B--2---:R-:W-:-:S03]  /*14d0*/  FFMA R15, R20, R15, R27 ;  /* 0x0000000f140f7223 */ /* 0x004fc6000000001b */
[----:B------:R-:W2:Y:S04]  /*14e0*/  LDS R20, [R19+0x1c0] ;  /* 0x0001c00013147984 */ /* 0x000ea80000000800 */
[----:B------:R-:W-:Y:S01]  /*14f0*/  LDS R27, [R19+0x200] ;  /* 0x00020000131b7984 */ /* 0x000fe20000000800 */
[----:B-1----:R-:W-:-:S04]  /*1500*/  FFMA R15, R4, R28, R15 ;  /* 0x0000001c040f7223 */ /* 0x002fc8000000000f */
[----:B---3--:R-:W-:Y:S02]  /*1510*/  FFMA R18, R18, R5, R15 ;  /* 0x0000000512127223 */ /* 0x008fe4000000000f */
[----:B------:R-:W1:Y:S02]  /*1520*/  LDS.128 R12, [R21+0x20] ;  /* 0x00002000150c7984 */ /* 0x000e640000000c00 */
[----:B----4-:R-:W-:Y:S02]  /*1530*/  FFMA R29, R29, R6, R18 ;  /* 0x000000061d1d7223 */ /* 0x010fe40000000012 */
[----:B------:R-:W3:Y:S02]  /*1540*/  LDS R18, [R19+0x240] ;  /* 0x0002400013127984 */ /* 0x000ee40000000800 */
[----:B0-----:R-:W-:Y:S02]  /*1550*/  FFMA R7, R24, R7, R29 ;  /* 0x0000000718077223 */ /* 0x001fe4000000001d */
[----:B------:R-:W0:Y:S04]  /*1560*/  LDS R29, [R19+0x280] ;  /* 0x00028000131d7984 */ /* 0x000e280000000800 */
[----:B------:R-:W-:Y:S01]  /*1570*/  LDS R24, [R19+0x3c0] ;  /* 0x0003c00013187984 */ /* 0x000fe20000000800 */
[----:B-----5:R-:W-:-:S03]  /*1580*/  FFMA R7, R8, R25, R7 ;  /* 0x0000001908077223 */ /* 0x020fc60000000007 */
[----:B------:R-:W4:Y:S01]  /*1590*/  LDS R8, [R19+0x2c0] ;  /* 0x0002c00013087984 */ /* 0x000f220000000800 */
[----:B------:R-:W-:-:S03]  /*15a0*/  FFMA R26, R22, R9, R7 ;  /* 0x00000009161a7223 */ /* 0x000fc60000000007 */
[----:B------:R-:W-:Y:S04]  /*15b0*/  LDS R9, [R19+0x300] ;  /* 0x0003000013097984 */ /* 0x000fe80000000800 */
[----:B------:R-:W5:Y:S04]  /*15c0*/  LDS.128 R4, [R21+0x30] ;  /* 0x0000300015047984 */ /* 0x000f680000000c00 */
[----:B------:R-:W5:Y:S04]  /*15d0*/  LDS R22, [R19+0x340] ;  /* 0x0003400013167984 */ /* 0x000f680000000800 */
[----:B------:R-:W5:Y:S01]  /*15e0*/  LDS R25, [R19+0x380] ;  /* 0x0003800013197984 */ /* 0x000f620000000800 */
[----:B------:R-:W-:-:S04]  /*15f0*/  FFMA R23, R23, R10, R26 ;  /* 0x0000000a17177223 */ /* 0x000fc8000000001a */
[----:B--2---:R-:W-:-:S04]  /*1600*/  FFMA R11, R20, R11, R23 ;  /* 0x0000000b140b7223 */ /* 0x004fc80000000017 */
[----:B-1----:R-:W-:-:S04]  /*1610*/  FFMA R11, R12, R27, R11 ;  /* 0x0000001b0c0b7223 */ /* 0x002fc8000000000b */
[----:B---3--:R-:W-:-:S04]  /*1620*/  FFMA R18, R18, R13, R11 ;  /* 0x0000000d12127223 */ /* 0x008fc8000000000b */
[----:B0-----:R-:W-:-:S04]  /*1630*/  FFMA R29, R29, R14, R18 ;  /* 0x0000000e1d1d7223 */ /* 0x001fc80000000012 */
[----:B----4-:R-:W-:-:S04]  /*1640*/  FFMA R15, R8, R15, R29 ;  /* 0x0000000f080f7223 */ /* 0x010fc8000000001d */
[----:B-----5:R-:W-:-:S04]  /*1650*/  FFMA R9, R4, R9, R15 ;  /* 0x0000000904097223 */ /* 0x020fc8000000000f */
[----:B------:R-:W-:-:S04]  /*1660*/  FFMA R22, R22, R5, R9 ;  /* 0x0000000516167223 */ /* 0x000fc80000000009 */
[----:B------:R-:W-:Y:S01]  /*1670*/  FFMA R25, R25, R6, R22 ;  /* 0x0000000619197223 */ /* 0x000fe20000000016 */
[----:B------:R-:W-:-:S03]  /*1680*/  UIADD3 UR4, UPT, UPT, UR4, 0x20, URZ ;  /* 0x0000002004047890 */ /* 0x000fc6000fffe0ff */
[----:B------:R-:W-:Y:S01]  /*1690*/  FFMA R20, R24, R7, R25 ;  /* 0x0000000718147223 */ /* 0x000fe20000000019 */
[----:B------:R-:W-:Y:S08]  /*16a0*/  BAR.SYNC.DEFER_BLOCKING 0x0 ;  /* 0x0000000000007b1d */ /* 0x000ff00000010000 */
.L_x_5:
[----:B------:R-:W-:Y:S05]  /*16b0*/  BRA.U UP0, `(.L_x_2) ;  /* 0x0000000100ec7547 */ /* 0x000fea000b800000 */
        /* <DEDUP_REMOVED lines=25> */
[----:B------:R-:W2:Y:S04]  /*1850*/  LDS R24, [R19+0x80] ;  /* 0x0000800013187984 */ /* 0x000ea80000000800 */
[----:B------:R-:W3:Y:S04]  /*1860*/  LDS R22, [R19+0xc0] ;  /* 0x0000c00013167984 */ /* 0x000ee80000000800 */
[----:B------:R-:W-:Y:S04]  /*1870*/  LDS R21, [R19+0x100] ;  /* 0x0001000013157984 */ /* 0x000fe80000000800 */
[----:B------:R-:W4:Y:S04]  /*1880*/  LDS.128 R8, [R25+0x10] ;  /* 0x0000100019087984 */ /* 0x000f280000000c00 */
[----:B------:R-:W5:Y:S04]  /*1890*/  LDS R0, [R19+0x140] ;  /* 0x0001400013007984 */ /* 0x000f680000000800 */
[----:B------:R-:W5:Y:S04]  /*18a0*/  LDS R23, [R19+0x180] ;  /* 0x0001800013177984 */ /* 0x000f680000000800 */
[----:B------:R-:W5:Y:S04]  /*18b0*/  LDS R2, [R19+0x1c0] ;  /* 0x0001c00013027984 */ /* 0x000f680000000800 */
[----:B------:R-:W-:Y:S01]  /*18c0*/  LDS R27, [R19+0x200] ;  /* 0x00020000131b7984 */ /* 0x000fe20000000800 */
[----:B0-----:R-:W-:-:S03]  /*18d0*/  FFMA R4, R4, R15, R20 ;  /* 0x0000000f04047223 */ /* 0x001fc60000000014 */
[----:B------:R-:W-:Y:S04]  /*18e0*/  LDS R18, [R19+0x240] ;  /* 0x0002400013127984 */ /* 0x000fe80000000800 */
[----:B------:R-:W0:Y:S01]  /*18f0*/  LDS.128 R12, [R25+0x20] ;  /* 0x00002000190c7984 */ /* 0x000e220000000c00 */
[----:B-1----:R-:W-:-:S03]  /*1900*/  FFMA R5, R29, R5, R4 ;  /* 0x000000051d057223 */ /* 0x002fc60000000004 */
[----:B------:R-:W1:Y:S01]  /*1910*/  LDS R29, [R19+0x280] ;  /* 0x00028000131d7984 */ /* 0x000e620000000800 */
[----:B--2---:R-:W-:-:S03]  /*1920*/  FFMA R5, R24, R6, R5 ;  /* 0x0000000618057223 */ /* 0x004fc60000000005 */
[----:B------:R-:W2:Y:S01]  /*1930*/  LDS R20, [R19+0x2c0] ;  /* 0x0002c00013147984 */ /* 0x000ea20000000800 */
[----:B---3--:R-:W-:-:S03]  /*1940*/  FFMA R24, R22, R7, R5 ;  /* 0x0000000716187223 */ /* 0x008fc60000000005 */
[----:B------:R-:W-:Y:S04]  /*1950*/  LDS R22, [R19+0x300] ;  /* 0x0003000013167984 */ /* 0x000fe80000000800 */
[----:B------:R-:W3:Y:S01]  /*1960*/  LDS.128 R4, [R25+0x30] ;  /* 0x0000300019047984 */ /* 0x000ee20000000c00 */
[----:B----4-:R-:W-:-:S03]  /*1970*/  FFMA R21, R8, R21, R24 ;  /* 0x0000001508157223 */ /* 0x010fc60000000018 */
[----:B------:R-:W4:Y:S01]  /*1980*/  LDS R8, [R19+0x340] ;  /* 0x0003400013087984 */ /* 0x000f220000000800 */
[----:B-----5:R-:W-:-:S03]  /*1990*/  FFMA R24, R0, R9, R21 ;  /* 0x0000000900187223 */ /* 0x020fc60000000015 */
[----:B------:R-:W5:Y:S04]  /*19a0*/  LDS R9, [R19+0x380] ;  /* 0x0003800013097984 */ /* 0x000f680000000800 */
[----:B------:R-:W5:Y:S01]  /*19b0*/  LDS R0, [R19+0x3c0] ;  /* 0x0003c00013007984 */ /* 0x000f620000000800 */
[----:B------:R-:W-:-:S04]  /*19c0*/  FFMA R23, R23, R10, R24 ;  /* 0x0000000a17177223 */ /* 0x000fc80000000018 */
[----:B------:R-:W-:-:S04]  /*19d0*/  FFMA R11, R2, R11, R23 ;  /* 0x0000000b020b7223 */ /* 0x000fc80000000017 */
[----:B0-----:R-:W-:-:S04]  /*19e0*/  FFMA R11, R12, R27, R11 ;  /* 0x0000001b0c0b7223 */ /* 0x001fc8000000000b */
[----:B------:R-:W-:-:S04]  /*19f0*/  FFMA R18, R18, R13, R11 ;  /* 0x0000000d12127223 */ /* 0x000fc8000000000b */
[----:B-1----:R-:W-:-:S04]  /*1a00*/  FFMA R29, R29, R14, R18 ;  /* 0x0000000e1d1d7223 */ /* 0x002fc80000000012 */
[----:B--2---:R-:W-:-:S04]  /*1a10*/  FFMA R15, R20, R15, R29 ;  /* 0x0000000f140f7223 */ /* 0x004fc8000000001d */
[----:B---3--:R-:W-:-:S04]  /*1a20*/  FFMA R15, R4, R22, R15 ;  /* 0x00000016040f7223 */ /* 0x008fc8000000000f */
[----:B----4-:R-:W-:-:S04]  /*1a30*/  FFMA R8, R8, R5, R15 ;  /* 0x0000000508087223 */ /* 0x010fc8000000000f */
[----:B-----5:R-:W-:-:S04]  /*1a40*/  FFMA R9, R9, R6, R8 ;  /* 0x0000000609097223 */ /* 0x020fc80000000008 */
[----:B------:R-:W-:Y:S01]  /*1a50*/  FFMA R20, R0, R7, R9 ;  /* 0x0000000700147223 */ /* 0x000fe20000000009 */
[----:B------:R-:W-:Y:S06]  /*1a60*/  BAR.SYNC.DEFER_BLOCKING 0x0 ;  /* 0x0000000000007b1d */ /* 0x000fec0000010000 */
.L_x_2:
[----:B------:R-:W0:Y:S01]  /*1a70*/  LDC.64 R4, c[0x0][0x390] ;  /* 0x0000e400ff047b82 */ /* 0x000e220000000a00 */
[----:B------:R-:W-:-:S04]  /*1a80*/  IMAD R3, R17, R16, R3 ;  /* 0x0000001011037224 */ /* 0x000fc800078e0203 */
[----:B0-----:R-:W-:-:S05]  /*1a90*/  IMAD.WIDE R2, R3, 0x4, R4 ;  /* 0x0000000403027825 */ /* 0x001fca00078e0204 */
[----:B------:R-:W-:Y:S01]  /*1aa0*/  STG.E desc[UR10][R2.64], R20 ;  /* 0x0000001402007986 */ /* 0x000fe2000c10190a */
[----:B------:R-:W-:Y:S05]  /*1ab0*/  EXIT ;  /* 0x000000000000794d */ /* 0x000fea0003800000 */
.L_x_6:
[----:B------:R-:W-:-:S00]  /*1ac0*/  BRA `(.L_x_6) ;  /* 0xfffffffc00fc7947 */ /* 0x000fc0000383ffff */
[----:B------:R-:W-:-:S00]  /*1ad0*/  NOP ;  /* 0x0000000000007918 */ /* 0x000fc00000000000 */
        /* <DEDUP_REMOVED lines=10> */
.L_x_15:


//--------------------- .text._Z9abT16_gpuPKfS0_Pfiii --------------------------
	.section	.text._Z9abT16_gpuPKfS0_Pfiii,"ax",@progbits
	.align	128
        .global         _Z9abT16_gpuPKfS0_Pfiii
        .type           _Z9abT16_gpuPKfS0_Pfiii,@function
        .size           _Z9abT16_gpuPKfS0_Pfiii,(.L_x_16 - _Z9abT16_gpuPKfS0_Pfiii)
        .other          _Z9abT16_gpuPKfS0_Pfiii,@"STO_CUDA_ENTRY STV_DEFAULT"
_Z9abT16_gpuPKfS0_Pfiii:
.text._Z9abT16_gpuPKfS0_Pfiii:
[----:B------:R-:W-:Y:S01]  /*0000*/  LDC R1, c[0x0][0x37c] ;  /* 0x0000df00ff017b82 */ /* 0x000fe20000000800 */
[----:B------:R-:W0:Y:S07]  /*0010*/  S2R R5, SR_TID.X ;  /* 0x0000000000057919 */ /* 0x000e2e0000002100 */
[----:B------:R-:W1:Y:S01]  /*0020*/  LDC R3, c[0x0][0x364] ;  /* 0x0000d900ff037b82 */ /* 0x000e620000000800 */
[----:B------:R-:W2:Y:S01]  /*0030*/  LDCU.64 UR6, c[0x0][0x398] ;  /* 0x00007300ff0677ac */ /* 0x000ea20008000a00 */
[----:B------:R-:W1:Y:S06]  /*0040*/  S2R R0, SR_TID.Y ;  /* 0x0000000000007919 */ /* 0x000e6c0000002200 */
[----:B------:R-:W0:Y:S08]  /*0050*/  S2UR UR5, SR_CTAID.X ;  /* 0x00000000000579c3 */ /* 0x000e300000002500 */
[----:B------:R-:W0:Y:S08]  /*0060*/  LDC R2, c[0x0][0x360] ;  /* 0x0000d800ff027b82 */ /* 0x000e300000000800 */
[----:B------:R-:W1:Y:S01]  /*0070*/  S2UR UR4, SR_CTAID.Y ;  /* 0x00000000000479c3 */ /* 0x000e620000002600 */
[----:B0-----:R-:W-:-:S05]  /*0080*/  IMAD R25, R2, UR5, R5 ;  /* 0x0000000502197c24 */ /* 0x001fca000f8e0205 */
[----:B--2---:R-:W-:Y:S01]  /*0090*/  ISETP.GE.AND P0, PT, R25, UR7, PT ;  /* 0x0000000719007c0c */ /* 0x004fe2000bf06270 */
[----:B-1----:R-:W-:-:S05]  /*00a0*/  IMAD R26, R3, UR4, R0 ;  /* 0x00000004031a7c24 */ /* 0x002fca000f8e0200 */
[----:B------:R-:W-:-:S13]  /*00b0*/  ISETP.GE.OR P0, PT, R26, UR6, P0 ;  /* 0x000000061a007c0c */ /* 0x000fda0008706670 */
[----:B------:R-:W-:Y:S05]  /*00c0*/  @P0 EXIT ;  /* 0x000000000000094d */ /* 0x000fea0003800000 */
[----:B------:R-:W0:Y:S01]  /*00d0*/  LDCU UR7, c[0x0][0x3a0] ;  /* 0x00007400ff0777ac */ /* 0x000e220008000800 */
[----:B------:R-:W-:Y:S01]  /*00e0*/  HFMA2 R7, -RZ, RZ, 0, 0 ;  /* 0x00000000ff077431 */ /* 0x000fe200000001ff */
[----:B------:R-:W1:Y:S01]  /*00f0*/  LDCU.64 UR8, c[0x0][0x358] ;  /* 0x00006b00ff0877ac */ /* 0x000e620008000a00 */
[----:B0-----:R-:W-:-:S09]  /*0100*/  UISETP.GE.AND UP0, UPT, UR7, 0x1, UPT ;  /* 0x000000010700788c */ /* 0x001fd2000bf06270 */
[----:B-1----:R-:W-:Y:S05]  /*0110*/  BRA.U !UP0, `(.L_x_7) ;  /* 0x0000000508f07547 */ /* 0x002fea000b800000 */
[----:B------:R-:W0:Y:S01]  /*0120*/  S2UR UR6, SR_CgaCtaId ;  /* 0x00000000000679c3 */ /* 0x000e220000008800 */
[----:B------:R-:W-:Y:S01]  /*0130*/  UMOV UR4, 0x400 ;  /* 0x0000040000047882 */ /* 0x000fe20000000000 */
[----:B------:R-:W-:Y:S01]  /*0140*/  IMAD R24, R26, UR7, R5 ;  /* 0x000000071a187c24 */ /* 0x000fe2000f8e0205 */
[----:B------:R-:W-:Y:S01]  /*0150*/  UIADD3 UR5, UPT, UPT, UR4, 0x4000, URZ ;  /* 0x0000400004057890 */ /* 0x000fe2000fffe0ff */
[----:B------:R-:W-:Y:S01]  /*0160*/  IMAD R23, R25, UR7, R0 ;  /* 0x0000000719177c24 */ /* 0x000fe2000f8e0200 */
[----:B------:R-:W-:Y:S01]  /*0170*/  MOV R7, RZ ;  /* 0x000000ff00077202 */ /* 0x000fe20000000f00 */
[----:B0-----:R-:W-:Y:S02]  /*0180*/  ULEA UR4, UR6, UR4, 0x18 ;  /* 0x0000000406047291 */ /* 0x001fe4000f8ec0ff */
[----:B------:R-:W-:-:S04]  /*0190*/  ULEA UR5, UR6, UR5, 0x18 ;  /* 0x0000000506057291 */ /* 0x000fc8000f8ec0ff */
[C---:B------:R-:W-:Y:S01]  /*01a0*/  LEA R20, R0.reuse, UR4, 0xa ;  /* 0x0000000400147c11 */ /* 0x040fe2000f8e50ff */
[----:B------:R-:W-:Y:S01]  /*01b0*/  UMOV UR4, URZ ;  /* 0x000000ff00047c82 */ /* 0x000fe20008000000 */
[C---:B------:R-:W-:Y:S02]  /*01c0*/  LEA R3, R5.reuse, UR5, 0xa ;  /* 0x0000000505037c11 */ /* 0x040fe4000f8e50ff */
[----:B------:R-:W-:Y:S02]  /*01d0*/  LEA R22, R5, R20, 0x2 ;  /* 0x0000001405167211 */ /* 0x000fe400078e10ff */
[----:B------:R-:W-:Y:S02]  /*01e0*/  LEA R21, R0, R3, 0x2 ;  /* 0x0000000300157211 */ /* 0x000fe400078e10ff */
[----:B------:R-:W-:Y:S02]  /*01f0*/  IADD3 R20, PT, PT, R20, 0x20, RZ ;  /* 0x0000002014147810 */ /* 0x000fe40007ffe0ff */
[----:B------:R-:W-:-:S07]  /*0200*/  IADD3 R3, PT, PT, R3, 0x20, RZ ;  /* 0x0000002003037810 */ /* 0x000fce0007ffe0ff */
.L_x_9:
[----:B------:R-:W0:Y:S01]  /*0210*/  LDC.64 R8, c[0x0][0x380] ;  /* 0x0000e000ff087b82 */ /* 0x000e220000000a00 */
[----:B------:R-:W-:Y:S01]  /*0220*/  IADD3 R11, PT, PT, R24, UR4, RZ ;  /* 0x00000004180b7c10 */ /* 0x000fe2000fffe0ff */
[----:B------:R-:W1:Y:S01]  /*0230*/  LDCU UR5, c[0x0][0x3a0] ;  /* 0x00007400ff0577ac */ /* 0x000e620008000800 */
[----:B------:R-:W-:-:S05]  /*0240*/  IADD3 R13, PT, PT, R23, UR4, RZ ;  /* 0x00000004170d7c10 */ /* 0x000fca000fffe0ff */
[----:B------:R-:W2:Y:S01]  /*0250*/  LDC.64 R4, c[0x0][0x388] ;  /* 0x0000e200ff047b82 */ /* 0x000ea20000000a00 */
[----:B0-----:R-:W-:-:S05]  /*0260*/  IMAD.WIDE R8, R11, 0x4, R8 ;  /* 0x000000040b087825 */ /* 0x001fca00078e0208 */
[----:B------:R-:W3:Y:S01]  /*0270*/  LDG.E.CONSTANT R11, desc[UR8][R8.64] ;  /* 0x00000008080b7981 */ /* 0x000ee2000c1e9900 */
[----:B--2---:R-:W-:-:S03]  /*0280*/  IMAD.WIDE R4, R13, 0x4, R4 ;  /* 0x000000040d047825 */ /* 0x004fc600078e0204 */
[----:B------:R-:W2:Y:S04]  /*0290*/  LDG.E.CONSTANT R15, desc[UR8][R8.64+0x80] ;  /* 0x00008008080f7981 */ /* 0x000ea8000c1e9900 */
[----:B------:R-:W4:Y:S04]  /*02a0*/  LDG.E.CONSTANT R0, desc[UR8][R4.64] ;  /* 0x0000000804007981 */ /* 0x000f28000c1e9900 */
[----:B------:R-:W5:Y:S04]  /*02b0*/  LDG.E.CONSTANT R13, desc[UR8][R8.64+0x40] ;  /* 0x00004008080d7981 */ /* 0x000f68000c1e9900 */
[----:B------:R-:W2:Y:S04]  /*02c0*/  LDG.E.CONSTANT R2, desc[UR8][R4.64+0x40] ;  /* 0x0000400804027981 */ /* 0x000ea8000c1e9900 */
        /* <DEDUP_REMOVED lines=11> */
[----:B---3--:R0:W-:Y:S04]  /*0380*/  STS [R22], R11 ;  /* 0x0000000b16007388 */ /* 0x0081e80000000800 */
[----:B0-----:R-:W3:Y:S04]  /*0390*/  LDG.E.CONSTANT R11, desc[UR8][R4.64+0x180] ;  /* 0x00018008040b7981 */ /* 0x001ee8000c1e9900 */
[----:B----4-:R0:W-:Y:S04]  /*03a0*/  STS [R21], R0 ;  /* 0x0000000015007388 */ /* 0x0101e80000000800 */
[----:B0-----:R-:W4:Y:S04]  /*03b0*/  LDG.E.CONSTANT R0, desc[UR8][R4.64+0x1c0] ;  /* 0x0001c00804007981 */ /* 0x001f28000c1e9900 */
[----:B-----5:R-:W-:Y:S04]  /*03c0*/  STS [R22+0x40], R13 ;  /* 0x0000400d16007388 */ /* 0x020fe80000000800 */
[----:B--2---:R-:W-:Y:S04]  /*03d0*/  STS [R21+0x40], R2 ;  /* 0x0000400215007388 */ /* 0x004fe80000000800 */
[----:B------:R-:W-:Y:S04]  /*03e0*/  STS [R22+0x80], R15 ;  /* 0x0000800f16007388 */ /* 0x000fe80000000800 */
[----:B------:R-:W-:Y:S04]  /*03f0*/  STS [R21+0x80], R6 ;  /* 0x0000800615007388 */ /* 0x000fe80000000800 */
[----:B------:R-:W-:Y:S04]  /*0400*/  STS [R22+0xc0], R17 ;  /* 0x0000c01116007388 */ /* 0x000fe80000000800 */
[----:B------:R-:W-:Y:S04]  /*0410*/  STS [R21+0xc0], R10 ;  /* 0x0000c00a15007388 */ /* 0x000fe80000000800 */
[----:B------:R0:W-:Y:S04]  /*0420*/  STS [R22+0x100], R12 ;  /* 0x0001000c16007388 */ /* 0x0001e80000000800 */
[----:B------:R2:W-:Y:S04]  /*0430*/  STS [R21+0x100], R14 ;  /* 0x0001000e15007388 */ /* 0x0005e80000000800 */
[----:B------:R5:W-:Y:S04]  /*0440*/  STS [R22+0x140], R16 ;  /* 0x0001401016007388 */ /* 0x000be80000000800 */
[----:B------:R1:W-:Y:S04]  /*0450*/  STS [R21+0x140], R18 ;  /* 0x0001401215007388 */ /* 0x0003e80000000800 */
[----:B------:R1:W-:Y:S04]  /*0460*/  STS [R22+0x180], R28 ;  /* 0x0001801c16007388 */ /* 0x0003e80000000800 */
[----:B0-----:R-:W4:Y:S04]  /*0470*/  LDG.E.CONSTANT R12, desc[UR8][R4.64+0x200] ;  /* 0x00020008040c7981 */ /* 0x001f28000c1e9900 */
[----:B------:R-:W4:Y:S04]  /*0480*/  LDG.E.CONSTANT R10, desc[UR8][R4.64+0x240] ;  /* 0x00024008040a7981 */ /* 0x000f28000c1e9900 */
[----:B------:R-:W4:Y:S04]  /*0490*/  LDG.E.CONSTANT R6, desc[UR8][R4.64+0x280] ;  /* 0x0002800804067981 */ /* 0x000f28000c1e9900 */
[----:B------:R-:W4:Y:S04]  /*04a0*/  LDG.E.CONSTANT R2, desc[UR8][R4.64+0x2c0] ;  /* 0x0002c00804027981 */ /* 0x000f28000c1e9900 */
[----:B------:R-:W4:Y:S04]  /*04b0*/  LDG.E.CONSTANT R17, desc[UR8][R8.64+0x300] ;  /* 0x0003000808117981 */ /* 0x000f28000c1e9900 */
[----:B--2---:R-:W2:Y:S04]  /*04c0*/  LDG.E.CONSTANT R14, desc[UR8][R4.64+0x300] ;  /* 0x00030008040e7981 */ /* 0x004ea8000c1e9900 */
[----:B------:R-:W2:Y:S04]  /*04d0*/  LDG.E.CONSTANT R15, desc[UR8][R8.64+0x340] ;  /* 0x00034008080f7981 */ /* 0x000ea8000c1e9900 */
[----:B-----5:R-:W5:Y:S04]  /*04e0*/  LDG.E.CONSTANT R16, desc[UR8][R4.64+0x340] ;  /* 0x0003400804107981 */ /* 0x020f68000c1e9900 */
[----:B------:R-:W5:Y:S04]  /*04f0*/  LDG.E.CONSTANT R13, desc[UR8][R8.64+0x380] ;  /* 0x00038008080d7981 */ /* 0x000f68000c1e9900 */
[----:B-1----:R-:W5:Y:S04]  /*0500*/  LDG.E.CONSTANT R18, desc[UR8][R4.64+0x380] ;  /* 0x0003800804127981 */ /* 0x002f68000c1e9900 */
[----:B------:R-:W5:Y:S04]  /*0510*/  LDG.E.CONSTANT R28, desc[UR8][R8.64+0x3c0] ;  /* 0x0003c008081c7981 */ /* 0x000f68000c1e9900 */
[----:B---3--:R0:W-:Y:S04]  /*0520*/  STS [R21+0x180], R11 ;  /* 0x0001800b15007388 */ /* 0x0081e80000000800 */
[----:B------:R1:W-:Y:S04]  /*0530*/  STS [R22+0x1c0], R19 ;  /* 0x0001c01316007388 */ /* 0x0003e80000000800 */
[----:B0-----:R-:W3:Y:S04]  /*0540*/  LDG.E.CONSTANT R11, desc[UR8][R8.64+0x200] ;  /* 0x00020008080b7981 */ /* 0x001ee8000c1e9900 */
[----:B-1----:R-:W2:Y:S04]  /*0550*/  LDG.E.CONSTANT R19, desc[UR8][R8.64+0x2c0] ;  /* 0x0002c00808137981 */ /* 0x002ea8000c1e9900 */
[----:B----4-:R0:W-:Y:S04]  /*0560*/  STS [R21+0x1c0], R0 ;  /* 0x0001c00015007388 */ /* 0x0101e80000000800 */
[----:B0-----:R-:W4:Y:S01]  /*0570*/  LDG.E.CONSTANT R0, desc[UR8][R4.64+0x3c0] ;  /* 0x0003c00804007981 */ /* 0x001f22000c1e9900 */
[----:B------:R-:W-:-:S04]  /*0580*/  UIADD3 UR4, UPT, UPT, UR4, 0x100, URZ ;  /* 0x0000010004047890 */ /* 0x000fc8000fffe0ff */
[----:B------:R-:W-:-:S03]  /*0590*/  UISETP.GE.AND UP1, UPT, UR4, UR5, UPT ;  /* 0x000000050400728c */ /* 0x000fc6000bf26270 */
[----:B------:R-:W-:Y:S01]  /*05a0*/  UMOV UR5, URZ ;  /* 0x000000ff00057c82 */ /* 0x000fe20008000000 */
[----:B---3--:R-:W-:Y:S04]  /*05b0*/  STS [R22+0x200], R11 ;  /* 0x0002000b16007388 */ /* 0x008fe80000000800 */
[----:B------:R-:W-:Y:S04]  /*05c0*/  STS [R21+0x200], R12 ;  /* 0x0002000c15007388 */ /* 0x000fe80000000800 */
[----:B------:R-:W-:Y:S04]  /*05d0*/  STS [R22+0x240], R29 ;  /* 0x0002401d16007388 */ /* 0x000fe80000000800 */
[----:B------:R-:W-:Y:S04]  /*05e0*/  STS [R21+0x240], R10 ;  /* 0x0002400a15007388 */ /* 0x000fe80000000800 */
[----:B------:R-:W-:Y:S04]  /*05f0*/  STS [R22+0x280], R27 ;  /* 0x0002801b16007388 */ /* 0x000fe80000000800 */
[----:B------:R-:W-:Y:S04]  /*0600*/  STS [R21+0x280], R6 ;  /* 0x0002800615007388 */ /* 0x000fe80000000800 */
[----:B--2---:R-:W-:Y:S04]  /*0610*/  STS [R22+0x2c0], R19 ;  /* 0x0002c01316007388 */ /* 0x004fe80000000800 */
[----:B------:R0:W-:Y:S04]  /*0620*/  STS [R21+0x2c0], R2 ;  /* 0x0002c00215007388 */ /* 0x0001e80000000800 */
[----:B------:R-:W-:Y:S04]  /*0630*/  STS [R22+0x300], R17 ;  /* 0x0003001116007388 */ /* 0x000fe80000000800 */
[----:B------:R-:W-:Y:S04]  /*0640*/  STS [R21+0x300], R14 ;  /* 0x0003000e15007388 */ /* 0x000fe80000000800 */
[----:B------:R-:W-:Y:S04]  /*0650*/  STS [R22+0x340], R15 ;  /* 0x0003400f16007388 */ /* 0x000fe80000000800 */
[----:B-----5:R-:W-:Y:S04]  /*0660*/  STS [R21+0x340], R16 ;  /* 0x0003401015007388 */ /* 0x020fe80000000800 */
[----:B------:R-:W-:Y:S04]  /*0670*/  STS [R22+0x380], R13 ;  /* 0x0003800d16007388 */ /* 0x000fe80000000800 */
[----:B------:R-:W-:Y:S04]  /*0680*/  STS [R21+0x380], R18 ;  /* 0x0003801215007388 */ /* 0x000fe80000000800 */
[----:B------:R-:W-:Y:S04]  /*0690*/  STS [R22+0x3c0], R28 ;  /* 0x0003c01c16007388 */ /* 0x000fe80000000800 */
[----:B----4-:R1:W-:Y:S01]  /*06a0*/  STS [R21+0x3c0], R0 ;  /* 0x0003c00015007388 */ /* 0x0103e20000000800 */
[----:B0-----:R-:W-:-:S02]  /*06b0*/  MOV R2, R3 ;  /* 0x0000000300027202 */ /* 0x001fc40000000f00 */
[----:B-1----:R-:W-:Y:S01]  /*06c0*/  MOV R0, R20 ;  /* 0x0000001400007202 */ /* 0x002fe20000000f00 */
[----:B------:R-:W-:Y:S06]  /*06d0*/  BAR.SYNC.DEFER_BLOCKING 0x0 ;  /* 0x0000000000007b1d */ /* 0x000fec0000010000 */
.L_x_8:
[----:B------:R-:W-:Y:S01]  /*06e0*/  LDS.128 R12, [R0+-0x20] ;  /* 0xffffe000000c7984 */ /* 0x000fe20000000c00 */
[----:B------:R-:W-:Y:S02]  /*06f0*/  UISETP.GE.U32.AND UP0, UPT, UR5, 0xf0, UPT ;  /* 0x000000f00500788c */ /* 0x000fe4000bf06070 */
[----:B------:R-:W-:Y:S01]  /*0700*/  UIADD3 UR6, UPT, UPT, UR5, 0x10, URZ ;  /* 0x0000001005067890 */ /* 0x000fe2000fffe0ff */
[----:B------:R-:W0:Y:S04]  /*0710*/  LDS.128 R16, [R2+-0x20] ;  /* 0xffffe00002107984 */ /* 0x000e280000000c00 */
[----:B------:R-:W-:Y:S02]  /*0720*/  LDS.128 R8, [R0+-0x10] ;  /* 0xfffff00000087984 */ /* 0x000fe40000000c00 */
[----:B------:R-:W-:Y:S01]  /*0730*/  UMOV UR5, UR6 ;  /* 0x0000000600057c82 */ /* 0x000fe20008000000 */
[----:B0-----:R-:W-:-:S02]  /*0740*/  FFMA R12, R12, R16, R7 ;  /* 0x000000100c0c7223 */ /* 0x001fc40000000007 */
[----:B------:R-:W0:Y:S02]  /*0750*/  LDS.128 R4, [R2+-0x10] ;  /* 0xfffff00002047984 */ /* 0x000e240000000c00 */
[----:B------:R-:W-:-:S04]  /*0760*/  FFMA R13, R13, R17, R12 ;  /* 0x000000110d0d7223 */ /* 0x000fc8000000000c */
[----:B------:R-:W-:-:S04]  /*0770*/  FFMA R14, R14, R18, R13 ;  /* 0x000000120e0e7223 */ /* 0x000fc8000000000d */
[----:B------:R-:W-:Y:S02]  /*0780*/  FFMA R19, R15, R19, R14 ;  /* 0x000000130f137223 */ /* 0x000fe4000000000e */
[----:B------:R-:W-:Y:S02]  /*0790*/  LDS.128 R12, [R0] ;  /* 0x00000000000c7984 */ /* 0x000fe40000000c00 */
[----:B0-----:R-:W-:Y:S02]  /*07a0*/  FFMA R4, R8, R4, R19 ;  /* 0x0000000408047223 */ /* 0x001fe40000000013 */
[----:B------:R-:W0:Y:S02]  /*07b0*/  LDS.128 R16, [R2] ;  /* 0x0000000002107984 */ /* 0x000e240000000c00 */
[----:B------:R-:W-:-:S04]  /*07c0*/  FFMA R5, R9, R5, R4 ;  /* 0x0000000509057223 */ /* 0x000fc80000000004 */
[----:B------:R-:W-:-:S04]  /*07d0*/  FFMA R6, R10, R6, R5 ;  /* 0x000000060a067223 */ /* 0x000fc80000000005 */
[----:B------:R-:W-:Y:S02]  /*07e0*/  FFMA R11, R11, R7, R6 ;  /* 0x000000070b0b7223 */ /* 0x000fe40000000006 */
[----:B------:R1:W-:Y:S02]  /*07f0*/  LDS.128 R4, [R0+0x10] ;  /* 0x0000100000047984 */ /* 0x0003e40000000c00 */
[----:B-1----:R-:W-:Y:S01]  /*0800*/  IADD3 R0, PT, PT, R0, 0x40, RZ ;  /* 0x0000004000007810 */ /* 0x002fe20007ffe0ff */
[----:B0-----:R-:W-:Y:S02]  /*0810*/  FFMA R12, R12, R16, R11 ;  /* 0x000000100c0c7223 */ /* 0x001fe4000000000b */
[----:B------:R0:W1:Y:S02]  /*0820*/  LDS.128 R8, [R2+0x10] ;  /* 0x0000100002087984 */ /* 0x0000640000000c00 */
[----:B------:R-:W-:-:S04]  /*0830*/  FFMA R13, R13, R17, R12 ;  /* 0x000000110d0d7223 */ /* 0x000fc8000000000c */
[----:B------:R-:W-:Y:S01]  /*0840*/  FFMA R14, R14, R18, R13 ;  /* 0x000000120e0e7223 */ /* 0x000fe2000000000d */
[----:B0-----:R-:W-:-:S03]  /*0850*/  IADD3 R2, PT, PT, R2, 0x40, RZ ;  /* 0x0000004002027810 */ /* 0x001fc60007ffe0ff */
[----:B------:R-:W-:-:S04]  /*0860*/  FFMA R15, R15, R19, R14 ;  /* 0x000000130f0f7223 */ /* 0x000fc8000000000e */
[----:B-1----:R-:W-:-:S04]  /*0870*/  FFMA R4, R4, R8, R15 ;  /* 0x0000000804047223 */ /* 0x002fc8000000000f */
[----:B------:R-:W-:-:S04]  /*0880*/  FFMA R5, R5, R9, R4 ;  /* 0x0000000905057223 */ /* 0x000fc80000000004 */
[----:B------:R-:W-:-:S04]  /*0890*/  FFMA R6, R6, R10, R5 ;  /* 0x0000000a06067223 */ /* 0x000fc80000000005 */
[----:B------:R-:W-:Y:S01]  /*08a0*/  FFMA R7, R7, R11, R6 ;  /* 0x0000000b07077223 */ /* 0x000fe20000000006 */
[----:B------:R-:W-:Y:S06]  /*08b0*/  BRA.U !UP0, `(.L_x_8) ;  /* 0xfffffffd08887547 */ /* 0x000fec000b83ffff */
[----:B------:R-:W-:Y:S06]  /*08c0*/  BAR.SYNC.DEFER_BLOCKING 0x0 ;  /* 0x0000000000007b1d */ /* 0x000fec0000010000 */
[----:B------:R-:W-:Y:S05]  /*08d0*/  BRA.U !UP1, `(.L_x_9) ;  /* 0xfffffff9094c7547 */ /* 0x000fea000b83ffff */
.L_x_7:
[----:B------:R-:W0:Y:S01]  /*08e0*/  LDC.64 R2, c[0x0][0x390] ;  /* 0x0000e400ff027b82 */ /* 0x000e220000000a00 */
[----:B------:R-:W1:Y:S02]  /*08f0*/  LDCU UR4, c[0x0][0x39c] ;  /* 0x00007380ff0477ac */ /* 0x000e640008000800 */
[----:B-1----:R-:W-:-:S04]  /*0900*/  IMAD R25, R26, UR4, R25 ;  /* 0x000000041a197c24 */ /* 0x002fc8000f8e0219 */
[----:B0-----:R-:W-:-:S05]  /*0910*/  IMAD.WIDE R2, R25, 0x4, R2 ;  /* 0x0000000419027825 */ /* 0x001fca00078e0202 */
[----:B------:R-:W-:Y:S01]  /*0920*/  STG.E desc[UR8][R2.64], R7 ;  /* 0x0000000702007986 */ /* 0x000fe2000c101908 */
[----:B------:R-:W-:Y:S05]  /*0930*/  EXIT ;  /* 0x000000000000794d */ /* 0x000fea0003800000 */
.L_x_10:
        /* <DEDUP_REMOVED lines=12> */
.L_x_16:


//--------------------- .text._Z7abT_gpuPKfS0_Pfiii --------------------------
	.section	.text._Z7abT_gpuPKfS0_Pfiii,"ax",@progbits
	.align	128
        .global         _Z7abT_gpuPKfS0_Pfiii
        .type           _Z7abT_gpuPKfS0_Pfiii,@function
        .size           _Z7abT_gpuPKfS0_Pfiii,(.L_x_17 - _Z7abT_gpuPKfS0_Pfiii)
        .other          _Z7abT_gpuPKfS0_Pfiii,@"STO_CUDA_ENTRY STV_DEFAULT"
_Z7abT_gpuPKfS0_Pfiii:
.text._Z7abT_gpuPKfS0_Pfiii:
[----:B------:R-:W-:Y:S01]  /*0000*/  LDC R1, c[0x0][0x37c] ;  /* 0x0000df00ff017b82 */ /* 0x000fe20000000800 */
[----:B------:R-:W0:Y:S07]  /*0010*/  S2R R7, SR_TID.Y ;  /* 0x0000000000077919 */ /* 0x000e2e0000002200 */
[----:B------:R-:W0:Y:S01]  /*0020*/  LDC R2, c[0x0][0x364] ;  /* 0x0000d900ff027b82 */ /* 0x000e220000000800 */
[----:B------:R-:W1:Y:S01]  /*0030*/  LDCU.64 UR6, c[0x0][0x398] ;  /* 0x00007300ff0677ac */ /* 0x000e620008000a00 */
[----:B------:R-:W2:Y:S06]  /*0040*/  S2R R23, SR_TID.X ;  /* 0x0000000000177919 */ /* 0x000eac0000002100 */
[----:B------:R-:W3:Y:S08]  /*0050*/  S2UR UR5, SR_CTAID.X ;  /* 0x00000000000579c3 */ /* 0x000ef00000002500 */
[----:B------:R-:W3:Y:S08]  /*0060*/  LDC R0, c[0x0][0x360] ;  /* 0x0000d800ff007b82 */ /* 0x000ef00000000800 */
[----:B------:R-:W0:Y:S01]  /*0070*/  S2UR UR4, SR_CTAID.Y ;  /* 0x00000000000479c3 */ /* 0x000e220000002600 */
[----:B---3--:R-:W-:-:S05]  /*0080*/  IMAD R0, R0, UR5, RZ ;  /* 0x0000000500007c24 */ /* 0x008fca000f8e02ff */
[----:B--2---:R-:W-:Y:S01]  /*0090*/  LEA R0, R0, R23, 0x2 ;  /* 0x0000001700007211 */ /* 0x004fe200078e10ff */
[----:B0-----:R-:W-:-:S03]  /*00a0*/  IMAD R2, R2, UR4, R7 ;  /* 0x0000000402027c24 */ /* 0x001fc6000f8e0207 */
[----:B-1----:R-:W-:Y:S02]  /*00b0*/  ISETP.GE.AND P0, PT, R0, UR7, PT ;  /* 0x0000000700007c0c */ /* 0x002fe4000bf06270 */
[----:B------:R-:W-:-:S04]  /*00c0*/  SHF.L.U32 R2, R2, 0x2, RZ ;  /* 0x0000000202027819 */ /* 0x000fc800000006ff */
[----:B------:R-:W-:-:S13]  /*00d0*/  ISETP.GE.OR P0, PT, R2, UR6, P0 ;  /* 0x0000000602007c0c */ /* 0x000fda0008706670 */
[----:B------:R-:W-:Y:S05]  /*00e0*/  @P0 EXIT ;  /* 0x000000000000094d */ /* 0x000fea0003800000 */
[----:B------:R-:W0:Y:S01]  /*00f0*/  LDCU UR5, c[0x0][0x3a0] ;  /* 0x00007400ff0577ac */ /* 0x000e220008000800 */
[----:B------:R-:W-:Y:S01]  /*0100*/  HFMA2 R3, -RZ, RZ, 0, 0 ;  /* 0x00000000ff037431 */ /* 0x000fe200000001ff */
[----:B------:R-:W-:Y:S01]  /*0110*/  CS2R R4, SRZ ;  /* 0x0000000000047805 */ /* 0x000fe2000001ff00 */
[----:B------:R-:W-:Y:S01]  /*0120*/  HFMA2 R35, -RZ, RZ, 0, 0 ;  /* 0x00000000ff237431 */ /* 0x000fe200000001ff */
[----:B------:R-:W-:Y:S01]  /*0130*/  CS2R R10, SRZ ;  /* 0x00000000000a7805 */ /* 0x000fe2000001ff00 */
[----:B------:R-:W-:Y:S01]  /*0140*/  HFMA2 R27, -RZ, RZ, 0, 0 ;  /* 0x00000000ff1b7431 */ /* 0x000fe200000001ff */
[----:B------:R-:W-:Y:S01]  /*0150*/  MOV R6, RZ ;  /* 0x000000ff00067202 */ /* 0x000fe20000000f00 */
[----:B------:R-:W-:Y:S01]  /*0160*/  HFMA2 R24, -RZ, RZ, 0, 0 ;  /* 0x00000000ff187431 */ /* 0x000fe200000001ff */
[----:B------:R-:W-:Y:S02]  /*0170*/  CS2R R36, SRZ ;  /* 0x0000000000247805 */ /* 0x000fe4000001ff00 */
[----:B------:R-:W-:-:S02]  /*0180*/  CS2R R38, SRZ ;  /* 0x0000000000267805 */ /* 0x000fc4000001ff00 */
[----:B------:R-:W-:Y:S01]  /*0190*/  MOV R40, RZ ;  /* 0x000000ff00287202 */ /* 0x000fe20000000f00 */
[----:B------:R-:W1:Y:S01]  /*01a0*/  LDCU.64 UR14, c[0x0][0x358] ;  /* 0x00006b00ff0e77ac */ /* 0x000e620008000a00 */
[----:B------:R-:W-:Y:S02]  /*01b0*/  MOV R32, RZ ;  /* 0x000000ff00207202 */ /* 0x000fe40000000f00 */
[----:B------:R-:W-:Y:S01]  /*01c0*/  MOV R9, RZ ;  /* 0x000000ff00097202 */ /* 0x000fe20000000f00 */
[----:B0-----:R-:W-:-:S09]  /*01d0*/  UISETP.GE.AND UP0, UPT, UR5, 0x1, UPT ;  /* 0x000000010500788c */ /* 0x001fd2000bf06270 */
[----:B------:R-:W-:Y:S05]  /*01e0*/  BRA.U !UP0, `(.L_x_11) ;  /* 0x0000000908587547 */ /* 0x000fea000b800000 */
[----:B------:R-:W0:Y:S01]  /*01f0*/  S2UR UR11, SR_CgaCtaId ;  /* 0x00000000000b79c3 */ /* 0x000e220000008800 */
[----:B------:R-:W-:Y:S01]  /*0200*/  UMOV UR4, 0x400 ;  /* 0x0000040000047882 */ /* 0x000fe20000000000 */
[----:B------:R-:W-:Y:S01]  /*0210*/  IMAD R13, R0, UR5, R7 ;  /* 0x00000005000d7c24 */ /* 0x000fe2000f8e0207 */
[----:B------:R-:W-:Y:S01]  /*0220*/  UIADD3 UR6, UPT, UPT, UR4, 0x800, URZ ;  /* 0x0000080004067890 */ /* 0x000fe2000fffe0ff */
[----:B------:R-:W-:Y:S01]  /*0230*/  IMAD R14, R2, UR5, R23 ;  /* 0x00000005020e7c24 */ /* 0x000fe2000f8e0217 */
[----:B------:R-:W-:Y:S01]  /*0240*/  UIADD3 UR5, UPT, UPT, UR4, 0x400, URZ ;  /* 0x0000040004057890 */ /* 0x000fe2000fffe0ff */
[----:B------:R-:W-:Y:S01]  /*0250*/  CS2R R10, SRZ ;  /* 0x00000000000a7805 */ /* 0x000fe2000001ff00 */
[----:B------:R-:W-:Y:S01]  /*0260*/  UIADD3 UR7, UPT, UPT, UR4, 0xc00, URZ ;  /* 0x00000c0004077890 */ /* 0x000fe2000fffe0ff */
[----:B------:R-:W-:Y:S01]  /*0270*/  MOV R9, RZ ;  /* 0x000000ff00097202 */ /* 0x000fe20000000f00 */
[----:B------:R-:W-:Y:S01]  /*0280*/  UIADD3 UR8, UPT, UPT, UR4, 0x1000, URZ ;  /* 0x0000100004087890 */ /* 0x000fe2000fffe0ff */
[----:B------:R-:W-:Y:S01]  /*0290*/  MOV R24, RZ ;  /* 0x000000ff00187202 */ /* 0x000fe20000000f00 */
[----:B------:R-:W-:Y:S01]  /*02a0*/  UIADD3 UR9, UPT, UPT, UR4, 0x1400, URZ ;  /* 0x0000140004097890 */ /* 0x000fe2000fffe0ff */
[----:B------:R-:W-:Y:S01]  /*02b0*/  MOV R32, RZ ;  /* 0x000000ff00207202 */ /* 0x000fe20000000f00 */
[----:B------:R-:W-:Y:S01]  /*02c0*/  UIADD3 UR10, UPT, UPT, UR4, 0x1800, URZ ;  /* 0x00001800040a7890 */ /* 0x000fe2000fffe0ff */
[----:B------:R-:W-:-:S02]  /*02d0*/  MOV R27, RZ ;  /* 0x000000ff001b7202 */ /* 0x000fc40000000f00 */
[----:B------:R-:W-:Y:S02]  /*02e0*/  CS2R R38, SRZ ;  /* 0x0000000000267805 */ /* 0x000fe4000001ff00 */
[----:B------:R-:W-:Y:S02]  /*02f0*/  MOV R40, RZ ;  /* 0x000000ff00287202 */ /* 0x000fe40000000f00 */
[----:B------:R-:W-:Y:S02]  /*0300*/  CS2R R36, SRZ ;  /* 0x0000000000247805 */ /* 0x000fe4000001ff00 */
[----:B------:R-:W-:Y:S02]  /*0310*/  MOV R35, RZ ;  /* 0x000000ff00237202 */ /* 0x000fe40000000f00 */
[----:B------:R-:W-:Y:S02]  /*0320*/  CS2R R4, SRZ ;  /* 0x0000000000047805 */ /* 0x000fe4000001ff00 */
[----:B------:R-:W-:-:S02]  /*0330*/  MOV R6, RZ ;  /* 0x000000ff00067202 */ /* 0x000fc40000000f00 */
[----:B------:R-:W-:Y:S01]  /*0340*/  MOV R3, RZ ;  /* 0x000000ff00037202 */ /* 0x000fe20000000f00 */
[----:B0-----:R-:W-:Y:S02]  /*0350*/  ULEA UR12, UR11, UR4, 0x18 ;  /* 0x000000040b0c7291 */ /* 0x001fe4000f8ec0ff */
[----:B------:R-:W-:Y:S02]  /*0360*/  UIADD3 UR4, UPT, UPT, UR4, 0x1c00, URZ ;  /* 0x00001c0004047890 */ /* 0x000fe4000fffe0ff */
[----:B------:R-:W-:Y:S02]  /*0370*/  ULEA UR8, UR11, UR8, 0x18 ;  /* 0x000000080b087291 */ /* 0x000fe4000f8ec0ff */
[----:B------:R-:W-:Y:S01]  /*0380*/  ULEA UR9, UR11, UR9, 0x18 ;  /* 0x000000090b097291 */ /* 0x000fe2000f8ec0ff */
[C---:B------:R-:W-:Y:S01]  /*0390*/  LEA R15, R7.reuse, UR12, 0x6 ;  /* 0x0000000c070f7c11 */ /* 0x040fe2000f8e30ff */
[----:B------:R-:W-:Y:S02]  /*03a0*/  ULEA UR10, UR11, UR10, 0x18 ;  /* 0x0000000a0b0a7291 */ /* 0x000fe4000f8ec0ff */
[----:B------:R-:W-:Y:S01]  /*03b0*/  ULEA UR4, UR11, UR4, 0x18 ;  /* 0x000000040b047291 */ /* 0x000fe2000f8ec0ff */
[C---:B------:R-:W-:Y:S01]  /*03c0*/  LEA R19, R7.reuse, UR8, 0x6 ;  /* 0x0000000807137c11 */ /* 0x040fe2000f8e30ff */
[----:B------:R-:W-:Y:S01]  /*03d0*/  ULEA UR5, UR11, UR5, 0x18 ;  /* 0x000000050b057291 */ /* 0x000fe2000f8ec0ff */
[C---:B------:R-:W-:Y:S01]  /*03e0*/  LEA R20, R7.reuse, UR9, 0x6 ;  /* 0x0000000907147c11 */ /* 0x040fe2000f8e30ff */
[----:B------:R-:W-:Y:S01]  /*03f0*/  ULEA UR6, UR11, UR6, 0x18 ;  /* 0x000000060b067291 */ /* 0x000fe2000f8ec0ff */
[C---:B------:R-:W-:Y:S01]  /*0400*/  LEA R21, R7.reuse, UR10, 0x6 ;  /* 0x0000000a07157c11 */ /* 0x040fe2000f8e30ff */
[----:B------:R-:W-:Y:S01]  /*0410*/  ULEA UR7, UR11, UR7, 0x18 ;  /* 0x000000070b077291 */ /* 0x000fe2000f8ec0ff */
[C---:B------:R-:W-:Y:S01]  /*0420*/  LEA R22, R7.reuse, UR4, 0x6 ;  /* 0x0000000407167c11 */ /* 0x040fe2000f8e30ff */
[----:B------:R-:W-:Y:S01]  /*0430*/  UMOV UR4, URZ ;  /* 0x000000ff00047c82 */ /* 0x000fe20008000000 */
[----:B------:R-:W-:-:S02]  /*0440*/  LEA R16, R7, UR5, 0x6 ;  /* 0x0000000507107c11 */ /* 0x000fc4000f8e30ff */
[C---:B------:R-:W-:Y:S02]  /*0450*/  LEA R19, R23.reuse, R19, 0x2 ;  /* 0x0000001317137211 */ /* 0x040fe400078e10ff */
[C---:B------:R-:W-:Y:S02]  /*0460*/  LEA R20, R23.reuse, R20, 0x2 ;  /* 0x0000001417147211 */ /* 0x040fe400078e10ff */
[C---:B------:R-:W-:Y:S02]  /*0470*/  LEA R21, R23.reuse, R21, 0x2 ;  /* 0x0000001517157211 */ /* 0x040fe400078e10ff */
[----:B------:R-:W-:Y:S02]  /*0480*/  LEA R22, R23, R22, 0x2 ;  /* 0x0000001617167211 */ /* 0x000fe400078e10ff */
[C---:B------:R-:W-:Y:S02]  /*0490*/  LEA R17, R7.reuse, UR6, 0x6 ;  /* 0x0000000607117c11 */ /* 0x040fe4000f8e30ff */
[----:B------:R-:W-:-:S02]  /*04a0*/  LEA R18, R7, UR7, 0x6 ;  /* 0x0000000707127c11 */ /* 0x000fc4000f8e30ff */
[----:B------:R-:W-:-:S07]  /*04b0*/  LEA R23, R23, R16, 0x2 ;  /* 0x0000001017177211 */ /* 0x000fce00078e10ff */
.L_x_13:
[----:B------:R-:W0:Y:S01]  /*04c0*/  LDC.64 R44, c[0x0][0x380] ;  /* 0x0000e000ff2c7b82 */ /* 0x000e220000000a00 */
[----:B------:R-:W-:Y:S01]  /*04d0*/  IADD3 R7, PT, PT, R14, UR4, RZ ;  /* 0x000000040e077c10 */ /* 0x000fe2000fffe0ff */
[----:B------:R-:W2:Y:S06]  /*04e0*/  S2R R12, SR_TID.X ;  /* 0x00000000000c7919 */ /* 0x000eac0000002100 */
[----:B------:R-:W3:Y:S01]  /*04f0*/  LDC.64 R28, c[0x0][0x388] ;  /* 0x0000e200ff1c7b82 */ /* 0x000ee20000000a00 */
[----:B0-----:R-:W-:-:S07]  /*0500*/  IMAD.WIDE R44, R7, 0x4, R44 ;  /* 0x00000004072c7825 */ /* 0x001fce00078e022c */
[----:B------:R-:W0:Y:S01]  /*0510*/  LDC R7, c[0x0][0x3a0] ;  /* 0x0000e800ff077b82 */ /* 0x000e220000000800 */
[----:B-1----:R0:W4:Y:S01]  /*0520*/  LDG.E.CONSTANT R33, desc[UR14][R44.64] ;  /* 0x0000000e2c217981 */ /* 0x002122000c1e9900 */
[----:B------:R-:W-:Y:S02]  /*0530*/  IADD3 R26, PT, PT, R13, UR4, RZ ;  /* 0x000000040d1a7c10 */ /* 0x000fe4000fffe0ff */
[----:B--2---:R-:W-:-:S04]  /*0540*/  SHF.L.U32 R12, R12, 0x2, RZ ;  /* 0x000000020c0c7819 */ /* 0x004fc800000006ff */
[----:B------:R-:W-:Y:S01]  /*0550*/  IADD3 R34, PT, PT, R15, R12, RZ ;  /* 0x0000000c0f227210 */ /* 0x000fe20007ffe0ff */
[----:B0-----:R-:W-:-:S04]  /*0560*/  IMAD.WIDE.U32 R44, R7, 0x4, R44 ;  /* 0x00000004072c7825 */ /* 0x001fc800078e002c */
[C---:B------:R-:W-:Y:S02]  /*0570*/  IMAD.WIDE.U32 R42, R7.reuse, 0x4, R44 ;  /* 0x00000004072a7825 */ /* 0x040fe400078e002c */
[----:B------:R0:W2:Y:S02]  /*0580*/  LDG.E.CONSTANT R44, desc[UR14][R44.64] ;  /* 0x0000000e2c2c7981 */ /* 0x0000a4000c1e9900 */
[C---:B------:R-:W-:Y:S01]  /*0590*/  IMAD.WIDE.U32 R30, R7.reuse, 0x4, R42 ;  /* 0x00000004071e7825 */ /* 0x040fe200078e002a */
[CC--:B------:R-:W-:Y:S01]  /*05a0*/  LEA R41, R7.reuse, R26.reuse, 0x4 ;  /* 0x0000001a07297211 */ /* 0x0c0fe200078e20ff */
[----:B------:R-:W5:Y:S01]  /*05b0*/  LDG.E.CONSTANT R8, desc[UR14][R42.64] ;  /* 0x0000000e2a087981 */ /* 0x000f62000c1e9900 */
[----:B0-----:R-:W-:-:S03]  /*05c0*/  LEA R45, R7, R26, 0x5 ;  /* 0x0000001a072d7211 */ /* 0x001fc600078e28ff */
[----:B------:R3:W5:Y:S02]  /*05d0*/  LDG.E.CONSTANT R25, desc[UR14][R30.64] ;  /* 0x0000000e1e197981 */ /* 0x000764000c1e9900 */
[----:B---3--:R-:W-:-:S04]  /*05e0*/  IMAD.WIDE R30, R26, 0x4, R28 ;  /* 0x000000041a1e7825 */ /* 0x008fc800078e021c */
[--C-:B------:R-:W-:Y:S01]  /*05f0*/  IMAD.WIDE R42, R41, 0x4, R28.reuse ;  /* 0x00000004292a7825 */ /* 0x100fe200078e021c */
[----:B------:R0:W3:Y:S04]  /*0600*/  LDG.E.CONSTANT R26, desc[UR14][R30.64] ;  /* 0x0000000e1e1a7981 */ /* 0x0000e8000c1e9900 */
[----:B------:R-:W3:Y:S01]  /*0610*/  LDG.E.CONSTANT R41, desc[UR14][R42.64] ;  /* 0x0000000e2a297981 */ /* 0x000ee2000c1e9900 */
[----:B0-----:R-:W-:-:S03]  /*0620*/  IMAD.WIDE R30, R45, 0x4, R28 ;  /* 0x000000042d1e7825 */ /* 0x001fc600078e021c */
[----:B----4-:R0:W-:Y:S02]  /*0630*/  STS [R34], R33 ;  /* 0x0000002122007388 */ /* 0x0101e40000000800 */
[----:B0-----:R-:W-:Y:S02]  /*0640*/  LEA R33, R7, R45, 0x4 ;  /* 0x0000002d07217211 */ /* 0x001fe400078e20ff */
[----:B------:R-:W4:Y:S03]  /*0650*/  LDG.E.CONSTANT R45, desc[UR14][R30.64] ;  /* 0x0000000e1e2d7981 */ /* 0x000f26000c1e9900 */
[----:B------:R-:W-:-:S06]  /*0660*/  IMAD.WIDE R28, R33, 0x4, R28 ;  /* 0x00000004211c7825 */ /* 0x000fcc00078e021c */
[----:B------:R-:W4:Y:S01]  /*0670*/  LDG.E.CONSTANT R29, desc[UR14][R28.64] ;  /* 0x0000000e1c1d7981 */ /* 0x000f22000c1e9900 */
[-C--:B------:R-:W-:Y:S02]  /*0680*/  IADD3 R33, PT, PT, R17, R12.reuse, RZ ;  /* 0x0000000c11217210 */ /* 0x080fe40007ffe0ff */
[----:B------:R-:W-:Y:S01]  /*0690*/  IADD3 R34, PT, PT, R18, R12, RZ ;  /* 0x0000000c12227210 */ /* 0x000fe20007ffe0ff */
[----:B--2---:R0:W-:Y:S01]  /*06a0*/  STS [R23], R44 ;  /* 0x0000002c17007388 */ /* 0x0041e20000000800 */
[----:B------:R-:W1:Y:S03]  /*06b0*/  S2UR UR7, SR_CgaCtaId ;  /* 0x00000000000779c3 */ /* 0x000e660000008800 */
[----:B-----5:R0:W-:Y:S04]  /*06c0*/  STS [R33], R8 ;  /* 0x0000000821007388 */ /* 0x0201e80000000800 */
[----:B------:R0:W-:Y:S04]  /*06d0*/  STS [R34], R25 ;  /* 0x0000001922007388 */ /* 0x0001e80000000800 */
[----:B---3--:R0:W-:Y:S04]  /*06e0*/  STS [R19], R26 ;  /* 0x0000001a13007388 */ /* 0x0081e80000000800 */
[----:B------:R0:W-:Y:S01]  /*06f0*/  STS [R20], R41 ;  /* 0x0000002914007388 */ /* 0x0001e20000000800 */
[----:B------:R-:W-:Y:S01]  /*0700*/  UIADD3 UR4, UPT, UPT, UR4, 0x10, URZ ;  /* 0x0000001004047890 */ /* 0x000fe2000fffe0ff */
[----:B------:R-:W-:-:S02]  /*0710*/  UMOV UR5, 0x400 ;  /* 0x0000040000057882 */ /* 0x000fc40000000000 */
[----:B------:R-:W-:Y:S02]  /*0720*/  UIADD3 UR6, UPT, UPT, UR5, 0x1000, URZ ;  /* 0x0000100005067890 */ /* 0x000fe4000fffe0ff */
[----:B------:R-:W-:Y:S02]  /*0730*/  UIADD3 UR8, UPT, UPT, UR5, 0x1400, URZ ;  /* 0x0000140005087890 */ /* 0x000fe4000fffe0ff */
[----:B------:R-:W-:Y:S02]  /*0740*/  UIADD3 UR9, UPT, UPT, UR5, 0x1800, URZ ;  /* 0x0000180005097890 */ /* 0x000fe4000fffe0ff */
[----:B------:R-:W-:Y:S01]  /*0750*/  UIADD3 UR5, UPT, UPT, UR5, 0x1c00, URZ ;  /* 0x00001c0005057890 */ /* 0x000fe2000fffe0ff */
[----:B------:R-:W-:Y:S01]  /*0760*/  ISETP.LE.AND P0, PT, R7, UR4, PT ;  /* 0x0000000407007c0c */ /* 0x000fe2000bf03270 */
[----:B-1----:R-:W-:Y:S02]  /*0770*/  ULEA UR6, UR7, UR6, 0x18 ;  /* 0x0000000607067291 */ /* 0x002fe4000f8ec0ff */
[----:B------:R-:W-:-:S02]  /*0780*/  ULEA UR8, UR7, UR8, 0x18 ;  /* 0x0000000807087291 */ /* 0x000fc4000f8ec0ff */
[----:B------:R-:W-:Y:S02]  /*0790*/  ULEA UR9, UR7, UR9, 0x18 ;  /* 0x0000000907097291 */ /* 0x000fe4000f8ec0ff */
[----:B------:R-:W-:-:S03]  /*07a0*/  ULEA UR5, UR7, UR5, 0x18 ;  /* 0x0000000507057291 */ /* 0x000fc6000f8ec0ff */
[----:B------:R-:W-:Y:S01]  /*07b0*/  UMOV UR7, 0x4 ;  /* 0x0000000400077882 */ /* 0x000fe20000000000 */
[----:B----4-:R0:W-:Y:S04]  /*07c0*/  STS [R21], R45 ;  /* 0x0000002d15007388 */ /* 0x0101e80000000800 */
[----:B------:R0:W-:Y:S01]  /*07d0*/  STS [R22], R29 ;  /* 0x0000001d16007388 */ /* 0x0001e20000000800 */
[----:B------:R-:W-:Y:S06]  /*07e0*/  BAR.SYNC.DEFER_BLOCKING 0x0 ;  /* 0x0000000000007b1d */ /* 0x000fec0000010000 */
.L_x_12:
[----:B0-----:R-:W-:Y:S04]  /*07f0*/  LDS R33, [R15+UR7+-0x4] ;  /* 0xfffffc070f217984 */ /* 0x001fe80008000800 */
[----:B------:R-:W0:Y:S04]  /*0800*/  LDS R29, [R12+UR6] ;  /* 0x000000060c1d7984 */ /* 0x000e280008000800 */
[----:B------:R-:W1:Y:S04]  /*0810*/  LDS R7, [R16+UR7+-0x4] ;  /* 0xfffffc0710077984 */ /* 0x000e680008000800 */
[----:B------:R-:W2:Y:S04]  /*0820*/  LDS R8, [R17+UR7+-0x4] ;  /* 0xfffffc0711087984 */ /* 0x000ea80008000800 */
[----:B------:R-:W3:Y:S04]  /*0830*/  LDS R26, [R18+UR7+-0x4] ;  /* 0xfffffc07121a7984 */ /* 0x000ee80008000800 */
[----:B------:R-:W4:Y:S04]  /*0840*/  LDS R30, [R12+UR8] ;  /* 0x000000080c1e7984 */ /* 0x000f280008000800 */
[----:B------:R-:W5:Y:S04]  /*0850*/  LDS R28, [R12+UR9] ;  /* 0x000000090c1c7984 */ /* 0x000f680008000800 */
[----:B------:R-:W5:Y:S04]  /*0860*/  LDS R25, [R12+UR5] ;  /* 0x000000050c197984 */ /* 0x000f680008000800 */
[----:B------:R-:W-:Y:S04]  /*0870*/  LDS R42, [R12+UR6+0x40] ;  /* 0x000040060c2a7984 */ /* 0x000fe80008000800 */
[----:B------:R-:W5:Y:S04]  /*0880*/  LDS R31, [R18+UR7] ;  /* 0x00000007121f7984 */ /* 0x000f680008000800 */
[----:B------:R-:W5:Y:S01]  /*0890*/  LDS R41, [R12+UR8+0x40] ;  /* 0x000040080c297984 */ /* 0x000f620008000800 */
[----:B0-----:R-:W-:-:S03]  /*08a0*/  FFMA R11, R33, R29, R11 ;  /* 0x0000001d210b7223 */ /* 0x001fc6000000000b */
[----:B------:R-:W0:Y:S01]  /*08b0*/  LDS R34, [R12+UR5+0x40] ;  /* 0x000040050c227984 */ /* 0x000e220008000800 */
[C---:B-1----:R-:W-:Y:S01]  /*08c0*/  FFMA R4, R29.reuse, R7, R4 ;  /* 0x000000071d047223 */ /* 0x042fe20000000004 */
[C---:B--2---:R-:W-:Y:S01]  /*08d0*/  FFMA R3, R29.reuse, R8, R3 ;  /* 0x000000081d037223 */ /* 0x044fe20000000003 */
[----:B---3--:R-:W-:Y:S02]  /*08e0*/  FFMA R5, R29, R26, R5 ;  /* 0x0000001a1d057223 */ /* 0x008fe40000000005 */
[----:B------:R-:W1:Y:S01]  /*08f0*/  LDS R29, [R16+UR7] ;  /* 0x00000007101d7984 */ /* 0x000e620008000800 */
[-C--:B----4-:R-:W-:Y:S01]  /*0900*/  FFMA R6, R33, R30.reuse, R6 ;  /* 0x0000001e21067223 */ /* 0x090fe20000000006 */
[-C--:B------:R-:W-:Y:S01]  /*0910*/  FFMA R35, R7, R30.reuse, R35 ;  /* 0x0000001e07237223 */ /* 0x080fe20000000023 */
[-C--:B------:R-:W-:Y:S01]  /*0920*/  FFMA R36, R8, R30.reuse, R36 ;  /* 0x0000001e08247223 */ /* 0x080fe20000000024 */
[----:B------:R-:W-:Y:S01]  /*0930*/  FFMA R37, R26, R30, R37 ;  /* 0x0000001e1a257223 */ /* 0x000fe20000000025 */
[-C--:B-----5:R-:W-:Y:S01]  /*0940*/  FFMA R38, R33, R28.reuse, R38 ;  /* 0x0000001c21267223 */ /* 0x0a0fe20000000026 */
[-C--:B------:R-:W-:Y:S01]  /*0950*/  FFMA R39, R7, R28.reuse, R39 ;  /* 0x0000001c07277223 */ /* 0x080fe20000000027 */
[-C--:B------:R-:W-:Y:S01]  /*0960*/  FFMA R40, R8, R28.reuse, R40 ;  /* 0x0000001c08287223 */ /* 0x080fe20000000028 */
[----:B------:R-:W-:Y:S01]  /*0970*/  FFMA R27, R26, R28, R27 ;  /* 0x0000001c1a1b7223 */ /* 0x000fe2000000001b */
[-C--:B------:R-:W-:Y:S01]  /*0980*/  FFMA R32, R33, R25.reuse, R32 ;  /* 0x0000001921207223 */ /* 0x080fe20000000020 */
[----:B------:R-:W2:Y:S01]  /*0990*/  LDS R28, [R15+UR7] ;  /* 0x000000070f1c7984 */ /* 0x000ea20008000800 */
[-C--:B------:R-:W-:Y:S01]  /*09a0*/  FFMA R24, R7, R25.reuse, R24 ;  /* 0x0000001907187223 */ /* 0x080fe20000000018 */
[-C--:B------:R-:W-:Y:S01]  /*09b0*/  FFMA R9, R8, R25.reuse, R9 ;  /* 0x0000001908097223 */ /* 0x080fe20000000009 */
[----:B------:R-:W-:Y:S01]  /*09c0*/  FFMA R10, R26, R25, R10 ;  /* 0x000000191a0a7223 */ /* 0x000fe2000000000a */
[----:B------:R-:W3:Y:S01]  /*09d0*/  LDS R30, [R17+UR7] ;  /* 0x00000007111e7984 */ /* 0x000ee20008000800 */
[----:B------:R-:W-:Y:S01]  /*09e0*/  UIADD3 UR7, UPT, UPT, UR7, 0x8, URZ ;  /* 0x0000000807077890 */ /* 0x000fe2000fffe0ff */
[----:B------:R-:W-:-:S02]  /*09f0*/  FFMA R5, R42, R31, R5 ;  /* 0x0000001f2a057223 */ /* 0x000fc40000000005 */
[----:B------:R4:W5:Y:S01]  /*0a00*/  LDS R33, [R12+UR9+0x40] ;  /* 0x000040090c217984 */ /* 0x0009620008000800 */
[----:B------:R-:W-:Y:S01]  /*0a10*/  UISETP.NE.AND UP0, UPT, UR7, 0x44, UPT ;  /* 0x000000440700788c */ /* 0x000fe2000bf05270 */
[C---:B------:R-:W-:Y:S01]  /*0a20*/  FFMA R37, R31.reuse, R41, R37 ;  /* 0x000000291f257223 */ /* 0x040fe20000000025 */
[-C--:B0-----:R-:W-:Y:S01]  /*0a30*/  FFMA R10, R31, R34.reuse, R10 ;  /* 0x000000221f0a7223 */ /* 0x081fe2000000000a */
[----:B----4-:R-:W-:Y:S01]  /*0a40*/  IADD3 R12, PT, PT, R12, 0x80, RZ ;  /* 0x000000800c0c7810 */ /* 0x010fe20007ffe0ff */
[----:B-1----:R-:W-:Y:S01]  /*0a50*/  FFMA R4, R42, R29, R4 ;  /* 0x0000001d2a047223 */ /* 0x002fe20000000004 */
[CC--:B------:R-:W-:Y:S01]  /*0a60*/  FFMA R35, R29.reuse, R41.reuse, R35 ;  /* 0x000000291d237223 */ /* 0x0c0fe20000000023 */
[C---:B------:R-:W-:Y:S01]  /*0a70*/  FFMA R24, R29.reuse, R34, R24 ;  /* 0x000000221d187223 */ /* 0x040fe20000000018 */
[C---:B--2---:R-:W-:Y:S01]  /*0a80*/  FFMA R11, R28.reuse, R42, R11 ;  /* 0x0000002a1c0b7223 */ /* 0x044fe2000000000b */
[CC--:B------:R-:W-:Y:S01]  /*0a90*/  FFMA R6, R28.reuse, R41.reuse, R6 ;  /* 0x000000291c067223 */ /* 0x0c0fe20000000006 */
[----:B------:R-:W-:Y:S01]  /*0aa0*/  FFMA R32, R28, R34, R32 ;  /* 0x000000221c207223 */ /* 0x000fe20000000020 */
[----:B---3--:R-:W-:Y:S01]  /*0ab0*/  FFMA R3, R42, R30, R3 ;  /* 0x0000001e2a037223 */ /* 0x008fe20000000003 */
[C---:B------:R-:W-:Y:S01]  /*0ac0*/  FFMA R36, R30.reuse, R41, R36 ;  /* 0x000000291e247223 */ /* 0x040fe20000000024 */
[----:B------:R-:W-:Y:S01]  /*0ad0*/  FFMA R9, R30, R34, R9 ;  /* 0x000000221e097223 */ /* 0x000fe20000000009 */
[-C--:B-----5:R-:W-:Y:S01]  /*0ae0*/  FFMA R38, R28, R33.reuse, R38 ;  /* 0x000000211c267223 */ /* 0x0a0fe20000000026 */
[-C--:B------:R-:W-:Y:S01]  /*0af0*/  FFMA R39, R29, R33.reuse, R39 ;  /* 0x000000211d277223 */ /* 0x080fe20000000027 */
[-C--:B------:R-:W-:Y:S01]  /*0b00*/  FFMA R40, R30, R33.reuse, R40 ;  /* 0x000000211e287223 */ /* 0x080fe20000000028 */
[----:B------:R-:W-:Y:S01]  /*0b10*/  FFMA R27, R31, R33, R27 ;  /* 0x000000211f1b7223 */ /* 0x000fe2000000001b */
[----:B------:R-:W-:Y:S06]  /*0b20*/  BRA.U UP0, `(.L_x_12) ;  /* 0xfffffffd00307547 */ /* 0x000fec000b83ffff */
[----:B------:R-:W-:Y:S06]  /*0b30*/  BAR.SYNC.DEFER_BLOCKING 0x0 ;  /* 0x0000000000007b1d */ /* 0x000fec0000010000 */
[----:B------:R-:W-:Y:S05]  /*0b40*/  @!P0 BRA `(.L_x_13) ;  /* 0xfffffff8005c8947 */ /* 0x000fea000383ffff */
.L_x_11:
[----:B------:R-:W0:Y:S08]  /*0b50*/  LDC R19, c[0x0][0x39c] ;  /* 0x0000e700ff137b82 */ /* 0x000e300000000800 */
[----:B------:R-:W2:Y:S01]  /*0b60*/  LDC.64 R12, c[0x0][0x390] ;  /* 0x0000e400ff0c7b82 */ /* 0x000ea20000000a00 */
[----:B0-----:R-:W-:-:S04]  /*0b70*/  IMAD R7, R2, R19, R0 ;  /* 0x0000001302077224 */ /* 0x001fc800078e0200 */
[----:B--2---:R-:W-:-:S05]  /*0b80*/  IMAD.WIDE R12, R7, 0x4, R12 ;  /* 0x00000004070c7825 */ /* 0x004fca00078e020c */
[----:B-1----:R-:W-:Y:S01]  /*0b90*/  STG.E desc[UR14][R12.64], R11 ;  /* 0x0000000b0c007986 */ /* 0x002fe2000c10190e */
[----:B------:R-:W-:-:S05]  /*0ba0*/  IMAD.WIDE R14, R19, 0x4, R12 ;  /* 0x00000004130e7825 */ /* 0x000fca00078e020c */
[----:B------:R-:W-:Y:S01]  /*0bb0*/  STG.E desc[UR14][R14.64], R4 ;  /* 0x000000040e007986 */ /* 0x000fe2000c10190e */
[----:B------:R-:W-:-:S05]  /*0bc0*/  IMAD.WIDE R16, R19, 0x4, R14 ;  /* 0x0000000413107825 */ /* 0x000fca00078e020e */
[----:B------:R-:W-:Y:S01]  /*0bd0*/  STG.E desc[UR14][R16.64], R3 ;  /* 0x0000000310007986 */ /* 0x000fe2000c10190e */
[----:B------:R-:W-:-:S05]  /*0be0*/  IMAD.WIDE R18, R19, 0x4, R16 ;  /* 0x0000000413127825 */ /* 0x000fca00078e0210 */
[----:B------:R-:W-:Y:S04]  /*0bf0*/  STG.E desc[UR14][R18.64], R5 ;  /* 0x0000000512007986 */ /* 0x000fe8000c10190e */
        /* <DEDUP_REMOVED lines=11> */
[----:B------:R-:W-:Y:S01]  /*0cb0*/  STG.E desc[UR14][R18.64+0xc0], R10 ;  /* 0x0000c00a12007986 */ /* 0x000fe2000c10190e */
[----:B------:R-:W-:Y:S05]  /*0cc0*/  EXIT ;  /* 0x000000000000794d */ /* 0x000fea0003800000 */
.L_x_14:
        /* <DEDUP_REMOVED lines=11> */
.L_x_17:


//--------------------- .nv.shared._Z9abT_gpu_1PKfS0_Pfiii --------------------------
	.section	.nv.shared._Z9abT_gpu_1PKfS0_Pfiii,"aw",@nobits
	.sectionflags	@""
	.align	4
.nv.shared._Z9abT_gpu_1PKfS0_Pfiii:
	.zero		3072


//--------------------- .nv.shared.reserved.0     --------------------------
	.section	.nv.shared.reserved.0,"aw",@nobits
	.weak		__nv_reservedSMEM_offset_0_alias
	.size		__nv_reservedSMEM_offset_0_alias, 0, 64
	.other		__nv_reservedSMEM_offset_0_alias,@"STO_CUDA_RESERVED_SHARED STV_DEFAULT"
__nv_reservedSMEM_offset_0_alias:
	.zero		0
	.zero		64


//--------------------- .nv.shared._Z9abT16_gpuPKfS0_Pfiii --------------------------
	.section	.nv.shared._Z9abT16_gpuPKfS0_Pfiii,"aw",@nobits
	.sectionflags	@""
	.align	4
.nv.shared._Z9abT16_gpuPKfS0_Pfiii:
	.zero		33792


//--------------------- .nv.shared._Z7abT_gpuPKfS0_Pfiii --------------------------
	.section	.nv.shared._Z7abT_gpuPKfS0_Pfiii,"aw",@nobits
	.sectionflags	@""
	.align	4
.nv.shared._Z7abT_gpuPKfS0_Pfiii:
	.zero		9216


//--------------------- .nv.constant0._Z9abT_gpu_1PKfS0_Pfiii --------------------------
	.section	.nv.constant0._Z9abT_gpu_1PKfS0_Pfiii,"a",@progbits
	.sectionflags	@""
	.align	4
.nv.constant0._Z9abT_gpu_1PKfS0_Pfiii:
	.zero		932


//--------------------- .nv.constant0._Z9abT16_gpuPKfS0_Pfiii --------------------------
	.section	.nv.constant0._Z9abT16_gpuPKfS0_Pfiii,"a",@progbits
	.sectionflags	@""
	.align	4
.nv.constant0._Z9abT16_gpuPKfS0_Pfiii:
	.zero		932


//--------------------- .nv.constant0._Z7abT_gpuPKfS0_Pfiii --------------------------
	.section	.nv.constant0._Z7abT_gpuPKfS0_Pfiii,"a",@progbits
	.sectionflags	@""
	.align	4
.nv.constant0._Z7abT_gpuPKfS0_Pfiii:
	.zero		932


//--------------------- SYMBOLS --------------------------

	.type		.nv.reservedSmem.offset0,@object
	.size		.nv.reservedSmem.offset0,0x4
	.type		.nv.reservedSmem.cap,@object
	.size		.nv.reservedSmem.cap,0x4
